def attn_fwd(
    Q,
    K,
    V,
    Out,
    Lse,
    sm_scale,
    stride_qz,
    stride_qh,
    stride_qm,
    stride_qk,
    stride_kz,
    stride_kh,
    stride_kn,
    stride_kk,
    stride_vz,
    stride_vh,
    stride_vn,
    stride_vk,
    stride_oz,
    stride_oh,
    stride_om,
    stride_ok,
    seqlen_q,
    seqlen_k,
    BLOCK_M: tl.constexpr,
    BLOCK_N: tl.constexpr,
    HEAD_DIM: tl.constexpr,
    CAUSAL: tl.constexpr,
):
    start_m = tl.program_id(0)
    off_hz = tl.program_id(1)
    q_off = off_hz * stride_qh
    k_off = off_hz * stride_kh
    v_off = off_hz * stride_vh
    offs_m = start_m * BLOCK_M + tl.arange(0, BLOCK_M)
    offs_d = tl.arange(0, HEAD_DIM)
    offs_n = tl.arange(0, BLOCK_N)
    q_ptrs = Q + q_off + offs_m[:, None] * stride_qm + offs_d[None, :] * stride_qk
    k_ptrs = K + k_off + offs_d[:, None] * stride_kk + offs_n[None, :] * stride_kn
    v_ptrs = V + v_off + offs_n[:, None] * stride_vn + offs_d[None, :] * stride_vk
    m_i = tl.full([BLOCK_M], float("-inf"), dtype=tl.float32)
    l_i = tl.zeros([BLOCK_M], dtype=tl.float32) + 1.0
    acc = tl.zeros([BLOCK_M, HEAD_DIM], dtype=tl.float32)
    q = tl.load(q_ptrs)
    acc, l_i, m_i = _attn_fwd_inner(
        acc,
        l_i,
        m_i,
        q,
        k_ptrs,
        v_ptrs,
        sm_scale,
        stride_kn,
        stride_vn,
        start_m,
        seqlen_k,
        BLOCK_M,
        BLOCK_N,
        HEAD_DIM,
        CAUSAL,
    )
    acc = acc / l_i[:, None]
    lse = m_i + tl.math.log2(l_i) / 1.4426950408889634
    o_ptrs = (
        Out
        + off_hz * stride_oh
        + offs_m[:, None] * stride_om
        + offs_d[None, :] * stride_ok
    )
    tl.store(o_ptrs, acc.to(Out.dtype.element_ty))
    tl.store(Lse + off_hz * seqlen_q + offs_m, lse)

# config = {"BLOCK_M": 128, "BLOCK_N": 16, "HEAD_DIM": 32, "arch": "sm_90", "causal": true, "dtype": "fp16", "num_stages": 2, "num_warps": 4}
# arch = sm_90


// ===== COMPILED SASS (sm_90a) =====

	.target	sm_90a

	.elftype	@"ET_EXEC"


//--------------------- .note.nv.tkinfo           --------------------------
	.section	.note.nv.tkinfo,"",@"SHT_NOTE"
	.sectionflags	@"SHF_NOTE_NV_TKINFO"
	.tkinfo
        /*0018*/ 	.word	0x00000002
        /*0030*/ 	.string	""
        /*0030*/ 	.string	"ptxas"
        /*0030*/ 	.string	"Cuda compilation tools, release 13.0, V13.0.88"
        /*0030*/ 	.string	"Build cuda_13.0.r13.0/compiler.36424714_0"
        /*0030*/ 	.string	"-v  -suppress-debug-info  -lineinfo  -arch sm_90a "



//--------------------- .note.nv.cuinfo           --------------------------
	.section	.note.nv.cuinfo,"",@"SHT_NOTE"
	.sectionflags	@"SHF_NOTE_NV_CUINFO"
        /*0018*/ 	.short	0x0002
        /*001a*/ 	.short	0x005a
        /*001c*/ 	.short	0x0082
	.zero		2


//--------------------- .nv.info                  --------------------------
	.section	.nv.info,"",@"SHT_CUDA_INFO"
	.align	4


	//----- nvinfo : EIATTR_REGCOUNT
	.align		4
        /*0000*/ 	.byte	0x04, 0x2f
        /*0002*/ 	.short	(.L_2 - .L_1)
	.align		4
.L_1:
        /*0004*/ 	.word	index@(attn_fwd)
        /*0008*/ 	.word	0x00000060


	//----- nvinfo : EIATTR_FRAME_SIZE
	.align		4
.L_2:
        /*000c*/ 	.byte	0x04, 0x11
        /*000e*/ 	.short	(.L_4 - .L_3)
	.align		4
.L_3:
        /*0010*/ 	.word	index@(attn_fwd)
        /*0014*/ 	.word	0x00000000


	//----- nvinfo : EIATTR_MIN_STACK_SIZE
	.align		4
.L_4:
        /*0018*/ 	.byte	0x04, 0x12
        /*001a*/ 	.short	(.L_6 - .L_5)
	.align		4
.L_5:
        /*001c*/ 	.word	index@(attn_fwd)
        /*0020*/ 	.word	0x00000000
.L_6:


//--------------------- .nv.compat                --------------------------
	.section	.nv.compat,"",@"SHT_CUDA_COMPAT_INFO"
	.align	4
        /*0000*/ 	.byte	0x02, 0x09, 0x01, 0x00, 0x02, 0x02, 0x04, 0x00, 0x02, 0x05, 0x05, 0x00, 0x03, 0x07, 0x01, 0x01
        /*0010*/ 	.byte	0x02, 0x03, 0x00, 0x00, 0x02, 0x06, 0x01, 0x00, 0x04, 0x0b, 0x08, 0x00, 0x00, 0x00, 0x00, 0x00
        /*0020*/ 	.byte	0x00, 0x00, 0x00, 0x00


//--------------------- .nv.info.attn_fwd         --------------------------
	.section	.nv.info.attn_fwd,"",@"SHT_CUDA_INFO"
	.sectionflags	@""
	.align	4


	//----- nvinfo : EIATTR_CUDA_API_VERSION
	.align		4
        /*0000*/ 	.byte	0x04, 0x37
        /*0002*/ 	.short	(.L_8 - .L_7)
.L_7:
        /*0004*/ 	.word	0x00000082


	//----- nvinfo : EIATTR_KPARAM_INFO
	.align		4
.L_8:
        /*0008*/ 	.byte	0x04, 0x17
        /*000a*/ 	.short	(.L_10 - .L_9)
.L_9:
        /*000c*/ 	.word	0x00000000
        /*0010*/ 	.short	0x0019
        /*0012*/ 	.short	0x0080
        /*0014*/ 	.byte	0x00, 0xf4, 0x21, 0x00


	//----- nvinfo : EIATTR_KPARAM_INFO
	.align		4
.L_10:
        /*0018*/ 	.byte	0x04, 0x17
        /*001a*/ 	.short	(.L_12 - .L_11)
.L_11:
        /*001c*/ 	.word	0x00000000
        /*0020*/ 	.short	0x0018
        /*0022*/ 	.short	0x0078
        /*0024*/ 	.byte	0x00, 0xf4, 0x21, 0x00


	//----- nvinfo : EIATTR_KPARAM_INFO
	.align		4
.L_12:
        /*0028*/ 	.byte	0x04, 0x17
        /*002a*/ 	.short	(.L_14 - .L_13)
.L_13:
        /*002c*/ 	.word	0x00000000
        /*0030*/ 	.short	0x0017
        /*0032*/ 	.short	0x0070
        /*0034*/ 	.byte	0x00, 0xf0, 0x11, 0x00


	//----- nvinfo : EIATTR_KPARAM_INFO
	.align		4
.L_14:
        /*0038*/ 	.byte	0x04, 0x17
        /*003a*/ 	.short	(.L_16 - .L_15)
.L_15:
        /*003c*/ 	.word	0x00000000
        /*0040*/ 	.short	0x0016
        /*0042*/ 	.short	0x006c
        /*0044*/ 	.byte	0x00, 0xf0, 0x11, 0x00


	//----- nvinfo : EIATTR_KPARAM_INFO
	.align		4
.L_16:
        /*0048*/ 	.byte	0x04, 0x17
        /*004a*/ 	.short	(.L_18 - .L_17)
.L_17:
        /*004c*/ 	.word	0x00000000
        /*0050*/ 	.short	0x0015
        /*0052*/ 	.short	0x0068
        /*0054*/ 	.byte	0x00, 0xf0, 0x11, 0x00


	//----- nvinfo : EIATTR_KPARAM_INFO
	.align		4
.L_18:
        /*0058*/ 	.byte	0x04, 0x17
        /*005a*/ 	.short	(.L_20 - .L_19)
.L_19:
        /*005c*/ 	.word	0x00000000
        /*0060*/ 	.short	0x0014
        /*0062*/ 	.short	0x0064
        /*0064*/ 	.byte	0x00, 0xf0, 0x11, 0x00


	//----- nvinfo : EIATTR_KPARAM_INFO
	.align		4
.L_20:
        /*0068*/ 	.byte	0x04, 0x17
        /*006a*/ 	.short	(.L_22 - .L_21)
.L_21:
        /*006c*/ 	.word	0x00000000
        /*0070*/ 	.short	0x0013
        /*0072*/ 	.short	0x0060
        /*0074*/ 	.byte	0x00, 0xf0, 0x11, 0x00


	//----- nvinfo : EIATTR_KPARAM_INFO
	.align		4
.L_22:
        /*0078*/ 	.byte	0x04, 0x17
        /*007a*/ 	.short	(.L_24 - .L_23)
.L_23:
        /*007c*/ 	.word	0x00000000
        /*0080*/ 	.short	0x0012
        /*0082*/ 	.short	0x005c
        /*0084*/ 	.byte	0x00, 0xf0, 0x11, 0x00


	//----- nvinfo : EIATTR_KPARAM_INFO
	.align		4
.L_24:
        /*0088*/ 	.byte	0x04, 0x17
        /*008a*/ 	.short	(.L_26 - .L_25)
.L_25:
        /*008c*/ 	.word	0x00000000
        /*0090*/ 	.short	0x0011
        /*0092*/ 	.short	0x0058
        /*0094*/ 	.byte	0x00, 0xf0, 0x11, 0x00


	//----- nvinfo : EIATTR_KPARAM_INFO
	.align		4
.L_26:
        /*0098*/ 	.byte	0x04, 0x17
        /*009a*/ 	.short	(.L_28 - .L_27)
.L_27:
        /*009c*/ 	.word	0x00000000
        /*00a0*/ 	.short	0x0010
        /*00a2*/ 	.short	0x0054
        /*00a4*/ 	.byte	0x00, 0xf0, 0x11, 0x00


	//----- nvinfo : EIATTR_KPARAM_INFO
	.align		4
.L_28:
        /*00a8*/ 	.byte	0x04, 0x17
        /*00aa*/ 	.short	(.L_30 - .L_29)
.L_29:
        /*00ac*/ 	.word	0x00000000
        /*00b0*/ 	.short	0x000f
        /*00b2*/ 	.short	0x0050
        /*00b4*/ 	.byte	0x00, 0xf0, 0x11, 0x00


	//----- nvinfo : EIATTR_KPARAM_INFO
	.align		4
.L_30:
        /*00b8*/ 	.byte	0x04, 0x17
        /*00ba*/ 	.short	(.L_32 - .L_31)
.L_31:
        /*00bc*/ 	.word	0x00000000
        /*00c0*/ 	.short	0x000e
        /*00c2*/ 	.short	0x004c
        /*00c4*/ 	.byte	0x00, 0xf0, 0x11, 0x00


	//----- nvinfo : EIATTR_KPARAM_INFO
	.align		4
.L_32:
        /*00c8*/ 	.byte	0x04, 0x17
        /*00ca*/ 	.short	(.L_34 - .L_33)
.L_33:
        /*00cc*/ 	.word	0x00000000
        /*00d0*/ 	.short	0x000d
        /*00d2*/ 	.short	0x0048
        /*00d4*/ 	.byte	0x00, 0xf0, 0x11, 0x00


	//----- nvinfo : EIATTR_KPARAM_INFO
	.align		4
.L_34:
        /*00d8*/ 	.byte	0x04, 0x17
        /*00da*/ 	.short	(.L_36 - .L_35)
.L_35:
        /*00dc*/ 	.word	0x00000000
        /*00e0*/ 	.short	0x000c
        /*00e2*/ 	.short	0x0044
        /*00e4*/ 	.byte	0x00, 0xf0, 0x11, 0x00


	//----- nvinfo : EIATTR_KPARAM_INFO
	.align		4
.L_36:
        /*00e8*/ 	.byte	0x04, 0x17
        /*00ea*/ 	.short	(.L_38 - .L_37)
.L_37:
        /*00ec*/ 	.word	0x00000000
        /*00f0*/ 	.short	0x000b
        /*00f2*/ 	.short	0x0040
        /*00f4*/ 	.byte	0x00, 0xf0, 0x11, 0x00


	//----- nvinfo : EIATTR_KPARAM_INFO
	.align		4
.L_38:
        /*00f8*/ 	.byte	0x04, 0x17
        /*00fa*/ 	.short	(.L_40 - .L_39)
.L_39:
        /*00fc*/ 	.word	0x00000000
        /*0100*/ 	.short	0x000a
        /*0102*/ 	.short	0x003c
        /*0104*/ 	.byte	0x00, 0xf0, 0x11, 0x00


	//----- nvinfo : EIATTR_KPARAM_INFO
	.align		4
.L_40:
        /*0108*/ 	.byte	0x04, 0x17
        /*010a*/ 	.short	(.L_42 - .L_41)
.L_41:
        /*010c*/ 	.word	0x00000000
        /*0110*/ 	.short	0x0009
        /*0112*/ 	.short	0x0038
        /*0114*/ 	.byte	0x00, 0xf0, 0x11, 0x00


	//----- nvinfo : EIATTR_KPARAM_INFO
	.align		4
.L_42:
        /*0118*/ 	.byte	0x04, 0x17
        /*011a*/ 	.short	(.L_44 - .L_43)
.L_43:
        /*011c*/ 	.word	0x00000000
        /*0120*/ 	.short	0x0008
        /*0122*/ 	.short	0x0034
        /*0124*/ 	.byte	0x00, 0xf0, 0x11, 0x00


	//----- nvinfo : EIATTR_KPARAM_INFO
	.align		4
.L_44:
        /*0128*/ 	.byte	0x04, 0x17
        /*012a*/ 	.short	(.L_46 - .L_45)
.L_45:
        /*012c*/ 	.word	0x00000000
        /*0130*/ 	.short	0x0007
        /*0132*/ 	.short	0x0030
        /*0134*/ 	.byte	0x00, 0xf0, 0x11, 0x00


	//----- nvinfo : EIATTR_KPARAM_INFO
	.align		4
.L_46:
        /*0138*/ 	.byte	0x04, 0x17
        /*013a*/ 	.short	(.L_48 - .L_47)
.L_47:
        /*013c*/ 	.word	0x00000000
        /*0140*/ 	.short	0x0006
        /*0142*/ 	.short	0x002c
        /*0144*/ 	.byte	0x00, 0xf0, 0x11, 0x00


	//----- nvinfo : EIATTR_KPARAM_INFO
	.align		4
.L_48:
        /*0148*/ 	.byte	0x04, 0x17
        /*014a*/ 	.short	(.L_50 - .L_49)
.L_49:
        /*014c*/ 	.word	0x00000000
        /*0150*/ 	.short	0x0005
        /*0152*/ 	.short	0x0028
        /*0154*/ 	.byte	0x00, 0xf0, 0x11, 0x00


	//----- nvinfo : EIATTR_KPARAM_INFO
	.align		4
.L_50:
        /*0158*/ 	.byte	0x04, 0x17
        /*015a*/ 	.short	(.L_52 - .L_51)
.L_51:
        /*015c*/ 	.word	0x00000000
        /*0160*/ 	.short	0x0004
        /*0162*/ 	.short	0x0020
        /*0164*/ 	.byte	0x00, 0xf4, 0x21, 0x00


	//----- nvinfo : EIATTR_KPARAM_INFO
	.align		4
.L_52:
        /*0168*/ 	.byte	0x04, 0x17
        /*016a*/ 	.short	(.L_54 - .L_53)
.L_53:
        /*016c*/ 	.word	0x00000000
        /*0170*/ 	.short	0x0003
        /*0172*/ 	.short	0x0018
        /*0174*/ 	.byte	0x00, 0xf4, 0x21, 0x00


	//----- nvinfo : EIATTR_KPARAM_INFO
	.align		4
.L_54:
        /*0178*/ 	.byte	0x04, 0x17
        /*017a*/ 	.short	(.L_56 - .L_55)
.L_55:
        /*017c*/ 	.word	0x00000000
        /*0180*/ 	.short	0x0002
        /*0182*/ 	.short	0x0010
        /*0184*/ 	.byte	0x00, 0xf4, 0x21, 0x00


	//----- nvinfo : EIATTR_KPARAM_INFO
	.align		4
.L_56:
        /*0188*/ 	.byte	0x04, 0x17
        /*018a*/ 	.short	(.L_58 - .L_57)
.L_57:
        /*018c*/ 	.word	0x00000000
        /*0190*/ 	.short	0x0001
        /*0192*/ 	.short	0x0008
        /*0194*/ 	.byte	0x00, 0xf4, 0x21, 0x00


	//----- nvinfo : EIATTR_KPARAM_INFO
	.align		4
.L_58:
        /*0198*/ 	.byte	0x04, 0x17
        /*019a*/ 	.short	(.L_60 - .L_59)
.L_59:
        /*019c*/ 	.word	0x00000000
        /*01a0*/ 	.short	0x0000
        /*01a2*/ 	.short	0x0000
        /*01a4*/ 	.byte	0x00, 0xf4, 0x21, 0x00


	//----- nvinfo : EIATTR_SPARSE_MMA_MASK
	.align		4
.L_60:
        /*01a8*/ 	.byte	0x03, 0x50
        /*01aa*/ 	.short	0x0000


	//----- nvinfo : EIATTR_MAXREG_COUNT
	.align		4
        /*01ac*/ 	.byte	0x03, 0x1b
        /*01ae*/ 	.short	0x00ff


	//----- nvinfo : EIATTR_NUM_BARRIERS
	.align		4
        /*01b0*/ 	.byte	0x02, 0x4c
        /*01b2*/ 	.byte	0x01
	.zero		1


	//----- nvinfo : EIATTR_MERCURY_ISA_VERSION
	.align		4
        /*01b4*/ 	.byte	0x03, 0x5f
        /*01b6*/ 	.short	0x0101


	//----- nvinfo : EIATTR_COOP_GROUP_MASK_REGIDS
	.align		4
        /*01b8*/ 	.byte	0x04, 0x29
        /*01ba*/ 	.short	(.L_62 - .L_61)


	//   ....[0]....
.L_61:
        /*01bc*/ 	.word	0xffffffff


	//   ....[1]....
        /*01c0*/ 	.word	0xffffffff


	//   ....[2]....
        /*01c4*/ 	.word	0xffffffff


	//   ....[3]....
        /*01c8*/ 	.word	0xffffffff


	//   ....[4]....
        /*01cc*/ 	.word	0xffffffff


	//   ....[5]....
        /*01d0*/ 	.word	0xffffffff


	//   ....[6]....
        /*01d4*/ 	.word	0xffffffff


	//   ....[7]....
        /*01d8*/ 	.word	0xffffffff


	//   ....[8]....
        /*01dc*/ 	.word	0xffffffff


	//   ....[9]....
        /*01e0*/ 	.word	0xffffffff


	//   ....[10]....
        /*01e4*/ 	.word	0xffffffff


	//   ....[11]....
        /*01e8*/ 	.word	0xffffffff


	//   ....[12]....
        /*01ec*/ 	.word	0xffffffff


	//   ....[13]....
        /*01f0*/ 	.word	0xffffffff


	//   ....[14]....
        /*01f4*/ 	.word	0xffffffff


	//   ....[15]....
        /*01f8*/ 	.word	0xffffffff


	//----- nvinfo : EIATTR_COOP_GROUP_INSTR_OFFSETS
	.align		4
.L_62:
        /*01fc*/ 	.byte	0x04, 0x28
        /*01fe*/ 	.short	(.L_64 - .L_63)


	//   ....[0]....
.L_63:
        /*0200*/ 	.word	0x00001ab0


	//   ....[1]....
        /*0204*/ 	.word	0x00001ae0


	//   ....[2]....
        /*0208*/ 	.word	0x00001c90


	//   ....[3]....
        /*020c*/ 	.word	0x00001cc0


	//   ....[4]....
        /*0210*/ 	.word	0x00001d90


	//   ....[5]....
        /*0214*/ 	.word	0x00001de0


	//   ....[6]....
        /*0218*/ 	.word	0x00001eb0


	//   ....[7]....
        /*021c*/ 	.word	0x00002010


	//   ....[8]....
        /*0220*/ 	.word	0x00002040


	//   ....[9]....
        /*0224*/ 	.word	0x00002060


	//   ....[10]....
        /*0228*/ 	.word	0x000023d0


	//   ....[11]....
        /*022c*/ 	.word	0x00002410


	//   ....[12]....
        /*0230*/ 	.word	0x000025c0


	//   ....[13]....
        /*0234*/ 	.word	0x00002610


	//   ....[14]....
        /*0238*/ 	.word	0x00002640


	//   ....[15]....
        /*023c*/ 	.word	0x00002660


	//----- nvinfo : EIATTR_EXIT_INSTR_OFFSETS
	.align		4
.L_64:
        /*0240*/ 	.byte	0x04, 0x1c
        /*0242*/ 	.short	(.L_66 - .L_65)


	//   ....[0]....
.L_65:
        /*0244*/ 	.word	0x000046b0


	//----- nvinfo : EIATTR_REQNTID
	.align		4
.L_66:
        /*0248*/ 	.byte	0x04, 0x10
        /*024a*/ 	.short	(.L_68 - .L_67)
.L_67:
        /*024c*/ 	.word	0x00000080
        /*0250*/ 	.word	0x00000001
        /*0254*/ 	.word	0x00000001


	//----- nvinfo : EIATTR_CBANK_PARAM_SIZE
	.align		4
.L_68:
        /*0258*/ 	.byte	0x03, 0x19
        /*025a*/ 	.short	0x0088


	//----- nvinfo : EIATTR_PARAM_CBANK
	.align		4
        /*025c*/ 	.byte	0x04, 0x0a
        /*025e*/ 	.short	(.L_70 - .L_69)
	.align		4
.L_69:
        /*0260*/ 	.word	index@(.nv.constant0.attn_fwd)
        /*0264*/ 	.short	0x0210
        /*0266*/ 	.short	0x0088


	//----- nvinfo : EIATTR_SW_WAR
	.align		4
.L_70:
        /*0268*/ 	.byte	0x04, 0x36
        /*026a*/ 	.short	(.L_72 - .L_71)
.L_71:
        /*026c*/ 	.word	0x00000008
.L_72:


//--------------------- .nv.callgraph             --------------------------
	.section	.nv.callgraph,"",@"SHT_CUDA_CALLGRAPH"
	.align	4
	.sectionentsize	8
	.align		4
        /*0000*/ 	.word	0x00000000
	.align		4
        /*0004*/ 	.word	0xffffffff
	.align		4
        /*0008*/ 	.word	0x00000000
	.align		4
        /*000c*/ 	.word	0xfffffffe
	.align		4
        /*0010*/ 	.word	0x00000000
	.align		4
        /*0014*/ 	.word	0xfffffffd
	.align		4
        /*0018*/ 	.word	0x00000000
	.align		4
        /*001c*/ 	.word	0xfffffffc


//--------------------- .nv.constant4             --------------------------
	.section	.nv.constant4,"a",@progbits
	.align	8
	.align		8
.nv.constant4:
        /*0000*/ 	.dword	_$_str


//--------------------- .text.attn_fwd            --------------------------
	.section	.text.attn_fwd,"ax",@progbits
	.align	128
        .global         attn_fwd
        .type           attn_fwd,@function
        .size           attn_fwd,(.L_x_3 - attn_fwd)
        .other          attn_fwd,@"STO_CUDA_ENTRY STV_DEFAULT"
attn_fwd:
.text.attn_fwd:
[----:B------:R-:W-:Y:S01]  /*0000*/  LDC R1, c[0x0][0x28] ;  /* 0x00000a00ff017b82 */ /* 0x000fe20000000800 */
[----:B------:R-:W0:Y:S07]  /*0010*/  S2R R4, SR_CTAID.X ;  /* 0x0000000000047919 */ /* 0x000e2e0000002500 */
[----:B------:R-:W1:Y:S01]  /*0020*/  S2UR UR12, SR_CTAID.Y ;  /* 0x00000000000c79c3 */ /* 0x000e620000002600 */
[----:B------:R-:W-:Y:S01]  /*0030*/  ULDC.64 UR4, c[0x0][0x240] ;  /* 0x0000900000047ab9 */ /* 0x000fe20000000a00 */
[----:B------:R-:W-:Y:S01]  /*0040*/  ULDC.64 UR14, c[0x0][0x208] ;  /* 0x00008200000e7ab9 */ /* 0x000fe20000000a00 */
[----:B------:R-:W2:Y:S05]  /*0050*/  S2R R3, SR_TID.X ;  /* 0x0000000000037919 */ /* 0x000eaa0000002100 */
[----:B------:R-:W3:Y:S08]  /*0060*/  LDC.64 R8, c[0x0][0x210] ;  /* 0x00008400ff087b82 */ /* 0x000ef00000000a00 */
[----:B------:R-:W4:Y:S01]  /*0070*/  LDC R5, c[0x0][0x248] ;  /* 0x00009200ff057b82 */ /* 0x000f220000000800 */
[----:B-1----:R-:W-:-:S04]  /*0080*/  UIMAD UR4, UR12, UR4, URZ ;  /* 0x000000040c0472a4 */ /* 0x002fc8000f8e023f */
[----:B------:R-:W-:Y:S01]  /*0090*/  USHF.L.U32 UR6, UR4, 0x1, URZ ;  /* 0x0000000104067899 */ /* 0x000fe2000800063f */
[----:B0-----:R-:W-:-:S05]  /*00a0*/  IMAD.SHL.U32 R4, R4, 0x80, RZ ;  /* 0x0000008004047824 */ /* 0x001fca00078e00ff */
[----:B--2---:R-:W-:Y:S01]  /*00b0*/  LOP3.LUT R2, R4, 0x7f, R3, 0xf8, !PT ;  /* 0x0000007f04027812 */ /* 0x004fe200078ef803 */
[----:B----4-:R-:W-:-:S04]  /*00c0*/  IMAD R19, R5, 0x6, RZ ;  /* 0x0000000605137824 */ /* 0x010fc800078e02ff */
[----:B------:R-:W-:Y:S01]  /*00d0*/  IMAD R0, R2, UR5, RZ ;  /* 0x0000000502007c24 */ /* 0x000fe2000f8e02ff */
[----:B------:R-:W-:-:S03]  /*00e0*/  UIMAD.WIDE UR4, UR4, 0x2, URZ ;  /* 0x00000002040478a5 */ /* 0x000fc6000f8e023f */
[C---:B------:R-:W-:Y:S02]  /*00f0*/  IMAD.SHL.U32 R7, R0.reuse, 0x2, RZ ;  /* 0x0000000200077824 */ /* 0x040fe400078e00ff */
[----:B------:R-:W-:-:S03]  /*0100*/  IMAD.HI R0, R0, 0x2, RZ ;  /* 0x0000000200007827 */ /* 0x000fc600078e02ff */
[----:B---3--:R-:W-:Y:S01]  /*0110*/  IADD3 R6, P0, P1, R7, UR6, R8 ;  /* 0x0000000607067c10 */ /* 0x008fe2000f91e008 */
[C---:B------:R-:W-:Y:S02]  /*0120*/  IMAD R23, R5.reuse, 0xc, RZ ;  /* 0x0000000c05177824 */ /* 0x040fe400078e02ff */
[C---:B------:R-:W-:Y:S01]  /*0130*/  IMAD R15, R5.reuse, 0x22, RZ ;  /* 0x00000022050f7824 */ /* 0x040fe200078e02ff */
[----:B------:R-:W-:Y:S01]  /*0140*/  IADD3.X R7, R0, UR5, R9, P0, P1 ;  /* 0x0000000500077c10 */ /* 0x000fe200087e2409 */
[----:B------:R-:W-:Y:S01]  /*0150*/  IMAD R9, R5, 0x3, RZ ;  /* 0x0000000305097824 */ /* 0x000fe200078e02ff */
[-C--:B------:R-:W-:Y:S01]  /*0160*/  IADD3 R14, P4, R19, R6.reuse, RZ ;  /* 0x00000006130e7210 */ /* 0x080fe20007f9e0ff */
[----:B------:R-:W-:Y:S01]  /*0170*/  IMAD R29, R5, 0x18, RZ ;  /* 0x00000018051d7824 */ /* 0x000fe200078e02ff */
[-C--:B------:R-:W-:Y:S01]  /*0180*/  IADD3 R18, P5, R23, R6.reuse, RZ ;  /* 0x0000000617127210 */ /* 0x080fe20007fbe0ff */
[----:B------:R-:W-:Y:S01]  /*0190*/  IMAD R91, R5, 0x30, RZ ;  /* 0x00000030055b7824 */ /* 0x000fe200078e02ff */
[-C--:B------:R-:W-:Y:S01]  /*01a0*/  IADD3 R10, P1, R15, R6.reuse, RZ ;  /* 0x000000060f0a7210 */ /* 0x080fe20007f3e0ff */
[----:B------:R-:W-:Y:S01]  /*01b0*/  IMAD.SHL.U32 R25, R5, 0x10, RZ ;  /* 0x0000001005197824 */ /* 0x000fe200078e00ff */
[-C--:B------:R-:W-:Y:S01]  /*01c0*/  LEA.HI.X.SX32 R15, R9, R7.reuse, 0x1, P4 ;  /* 0x00000007090f7211 */ /* 0x080fe200020f0eff */
[----:B------:R-:W-:Y:S01]  /*01d0*/  IMAD.SHL.U32 R31, R5, 0x2, RZ ;  /* 0x00000002051f7824 */ /* 0x000fe200078e00ff */
[-C--:B------:R-:W-:Y:S01]  /*01e0*/  IADD3 R22, P4, R29, R6.reuse, RZ ;  /* 0x000000061d167210 */ /* 0x080fe20007f9e0ff */
[----:B------:R-:W-:Y:S01]  /*01f0*/  IMAD R41, R5, 0xa, RZ ;  /* 0x0000000a05297824 */ /* 0x000fe200078e02ff */
[-C--:B------:R-:W-:Y:S01]  /*0200*/  LEA.HI.X.SX32 R19, R19, R7.reuse, 0x1, P5 ;  /* 0x0000000713137211 */ /* 0x080fe200028f0eff */
[C---:B------:R-:W-:Y:S01]  /*0210*/  IMAD R47, R5.reuse, 0xe, RZ ;  /* 0x0000000e052f7824 */ /* 0x040fe200078e02ff */
[CC--:B------:R-:W-:Y:S01]  /*0220*/  LEA R24, P5, R5.reuse, R6.reuse, 0x5 ;  /* 0x0000000605187211 */ /* 0x0c0fe200078a28ff */
[----:B------:R-:W-:Y:S01]  /*0230*/  IMAD R35, R5, 0x5, RZ ;  /* 0x0000000505237824 */ /* 0x000fe200078e02ff */
[-C--:B------:R-:W-:Y:S01]  /*0240*/  IADD3 R8, P6, R91, R6.reuse, RZ ;  /* 0x000000065b087210 */ /* 0x080fe20007fde0ff */
[----:B------:R-:W-:Y:S01]  /*0250*/  IMAD R37, R5, 0x7, RZ ;  /* 0x0000000705257824 */ /* 0x000fe200078e02ff */
[-C--:B------:R-:W-:Y:S01]  /*0260*/  LEA.HI.X.SX32 R23, R23, R7.reuse, 0x1, P4 ;  /* 0x0000000717177211 */ /* 0x080fe200020f0eff */
[----:B------:R-:W-:Y:S01]  /*0270*/  IMAD R13, R5, 0x12, RZ ;  /* 0x00000012050d7824 */ /* 0x000fe200078e02ff */
[-C--:B------:R-:W-:Y:S01]  /*0280*/  IADD3 R28, P4, R31, R6.reuse, RZ ;  /* 0x000000061f1c7210 */ /* 0x080fe20007f9e0ff */
[----:B------:R-:W-:Y:S01]  /*0290*/  IMAD R27, R5, 0x14, RZ ;  /* 0x00000014051b7824 */ /* 0x000fe200078e02ff */
[-C--:B------:R-:W-:Y:S01]  /*02a0*/  LEA.HI.X.SX32 R25, R25, R7.reuse, 0x1, P5 ;  /* 0x0000000719197211 */ /* 0x080fe200028f0eff */
[C---:B------:R-:W-:Y:S01]  /*02b0*/  IMAD R53, R5.reuse, 0x16, RZ ;  /* 0x0000001605357824 */ /* 0x040fe200078e02ff */
[CC--:B------:R-:W-:Y:S01]  /*02c0*/  LEA R30, P5, R5.reuse, R6.reuse, 0x2 ;  /* 0x00000006051e7211 */ /* 0x0c0fe200078a10ff */
[----:B------:R-:W-:Y:S01]  /*02d0*/  IMAD R39, R5, 0x9, RZ ;  /* 0x0000000905277824 */ /* 0x000fe200078e02ff */
[-C--:B------:R-:W-:Y:S01]  /*02e0*/  LEA.HI.X.SX32 R9, R29, R7.reuse, 0x1, P6 ;  /* 0x000000071d097211 */ /* 0x080fe200030f0eff */
[C---:B------:R-:W-:Y:S01]  /*02f0*/  IMAD R43, R5.reuse, 0xb, RZ ;  /* 0x0000000b052b7824 */ /* 0x040fe200078e02ff */
[CC--:B------:R-:W-:Y:S01]  /*0300*/  LEA.HI.X.SX32 R29, R5.reuse, R7.reuse, 0x1, P4 ;  /* 0x00000007051d7211 */ /* 0x0c0fe200020f0eff */
[C---:B------:R-:W-:Y:S01]  /*0310*/  IMAD R59, R5.reuse, 0x1a, RZ ;  /* 0x0000001a053b7824 */ /* 0x040fe200078e02ff */
[C---:B------:R-:W-:Y:S01]  /*0320*/  SHF.L.U32 R33, R5.reuse, 0x2, RZ ;  /* 0x0000000205217819 */ /* 0x040fe200000006ff */
        /* <DEDUP_REMOVED lines=10> */
[----:B------:R-:W-:Y:S01]  /*03d0*/  IMAD R83, R5, 0x26, RZ ;  /* 0x0000002605537824 */ /* 0x000fe200078e02ff */
[-C--:B------:R-:W-:Y:S01]  /*03e0*/  LEA.HI.X.SX32 R35, R35, R7.reuse, 0x1, P4 ;  /* 0x0000000723237211 */ /* 0x080fe200020f0eff */
[----:B------:R-:W-:Y:S01]  /*03f0*/  IMAD R85, R5, 0x28, RZ ;  /* 0x0000002805557824 */ /* 0x000fe200078e02ff */
[-C--:B------:R-:W-:Y:S01]  /*0400*/  IADD3 R38, P6, R13, R6.reuse, RZ ;  /* 0x000000060d267210 */ /* 0x080fe20007fde0ff */
        /* <DEDUP_REMOVED lines=10> */
[C---:B------:R-:W-:Y:S01]  /*04b0*/  IMAD R17, R5.reuse, 0x13, RZ ;  /* 0x0000001305117824 */ /* 0x040fe200078e02ff */
[C---:B------:R-:W-:Y:S01]  /*04c0*/  SHF.L.U32 R21, R5.reuse, 0x3, RZ ;  /* 0x0000000305157819 */ /* 0x040fe200000006ff */
[C---:B------:R-:W-:Y:S01]  /*04d0*/  IMAD R51, R5.reuse, 0x15, RZ ;  /* 0x0000001505337824 */ /* 0x040fe200078e02ff */
[CC--:B------:R-:W-:Y:S01]  /*04e0*/  LEA R20, P2, R5.reuse, R6.reuse, 0x4 ;  /* 0x0000000605147211 */ /* 0x0c0fe200078420ff */
        /* <DEDUP_REMOVED lines=13> */
[----:B------:R-:W-:Y:S01]  /*05c0*/  LEA.HI.X.SX32 R47, R47, R7, 0x1, P4 ;  /* 0x000000072f2f7211 */ /* 0x000fe200020f0eff */
[----:B------:R-:W-:Y:S01]  /*05d0*/  IMAD R57, R5, 0x19, RZ ;  /* 0x0000001905397824 */ /* 0x000fe200078e02ff */
[-C--:B------:R-:W-:Y:S01]  /*05e0*/  IADD3 R12, P0, R81, R6.reuse, RZ ;  /* 0x00000006510c7210 */ /* 0x080fe20007f1e0ff */
[----:B------:R0:W2:Y:S01]  /*05f0*/  LDG.E.U16 R0, desc[UR14][R6.64] ;  /* 0x0000000e06007981 */ /* 0x0000a2000c1e1500 */
[----:B------:R-:W-:-:S02]  /*0600*/  IADD3 R16, P3, R83, R6, RZ ;  /* 0x0000000653107210 */ /* 0x000fc40007f7e0ff */
[-C--:B------:R-:W-:Y:S01]  /*0610*/  IADD3 R26, P2, R85, R6.reuse, RZ ;  /* 0x00000006551a7210 */ /* 0x080fe20007f5e0ff */
[----:B------:R-:W3:Y:S01]  /*0620*/  LDG.E.U16 R20, desc[UR14][R20.64] ;  /* 0x0000000e14147981 */ /* 0x000ee2000c1e1500 */
[-C--:B------:R-:W-:Y:S02]  /*0630*/  IADD3 R50, P6, R87, R6.reuse, RZ ;  /* 0x0000000657327210 */ /* 0x080fe40007fde0ff */
[-C--:B------:R-:W-:Y:S01]  /*0640*/  IADD3 R52, P4, R89, R6.reuse, RZ ;  /* 0x0000000659347210 */ /* 0x080fe20007f9e0ff */
[----:B------:R-:W4:Y:S01]  /*0650*/  LDG.E.U16 R24, desc[UR14][R24.64] ;  /* 0x0000000e18187981 */ /* 0x000f22000c1e1500 */
[-C--:B------:R-:W-:Y:S02]  /*0660*/  LEA.HI.X.SX32 R49, R49, R7.reuse, 0x1, P5 ;  /* 0x0000000731317211 */ /* 0x080fe400028f0eff */
[----:B------:R-:W-:Y:S01]  /*0670*/  IADD3 R54, P5, R79, R6, RZ ;  /* 0x000000064f367210 */ /* 0x000fe20007fbe0ff */
[----:B------:R-:W5:Y:S01]  /*0680*/  LDG.E.U16 R8, desc[UR14][R8.64] ;  /* 0x0000000e08087981 */ /* 0x000f62000c1e1500 */
[----:B------:R-:W-:-:S02]  /*0690*/  LEA.HI.X.SX32 R11, R11, R7, 0x1, P1 ;  /* 0x000000070b0b7211 */ /* 0x000fc400008f0eff */
[----:B------:R-:W-:Y:S01]  /*06a0*/  IADD3 R56, P1, R77, R6, RZ ;  /* 0x000000064d387210 */ /* 0x000fe20007f3e0ff */
[----:B------:R-:W5:Y:S01]  /*06b0*/  LDG.E.U16 R28, desc[UR14][R28.64] ;  /* 0x0000000e1c1c7981 */ /* 0x000f62000c1e1500 */
[-C--:B------:R-:W-:Y:S02]  /*06c0*/  LEA.HI.X.SX32 R13, R13, R7.reuse, 0x1, P0 ;  /* 0x000000070d0d7211 */ /* 0x080fe400000f0eff */
[-C--:B------:R-:W-:Y:S01]  /*06d0*/  LEA.HI.X.SX32 R17, R17, R7.reuse, 0x1, P3 ;  /* 0x0000000711117211 */ /* 0x080fe200018f0eff */
[----:B------:R-:W5:Y:S01]  /*06e0*/  LDG.E.U16 R38, desc[UR14][R38.64] ;  /* 0x0000000e26267981 */ /* 0x000f62000c1e1500 */
[-C--:B------:R-:W-:Y:S02]  /*06f0*/  LEA.HI.X.SX32 R27, R27, R7.reuse, 0x1, P2 ;  /* 0x000000071b1b7211 */ /* 0x080fe400010f0eff */
[-C--:B------:R-:W-:Y:S01]  /*0700*/  LEA.HI.X.SX32 R51, R51, R7.reuse, 0x1, P6 ;  /* 0x0000000733337211 */ /* 0x080fe200030f0eff */
[----:B------:R-:W5:Y:S01]  /*0710*/  LDG.E.U16 R10, desc[UR14][R10.64] ;  /* 0x0000000e0a0a7981 */ /* 0x000f62000c1e1500 */
[----:B------:R-:W-:-:S02]  /*0720*/  LEA.HI.X.SX32 R53, R53, R7, 0x1, P4 ;  /* 0x0000000735357211 */ /* 0x000fc400020f0eff */
[-C--:B------:R-:W-:Y:S01]  /*0730*/  IADD3 R58, P0, R75, R6.reuse, RZ ;  /* 0x000000064b3a7210 */ /* 0x080fe20007f1e0ff */
[----:B------:R-:W5:Y:S01]  /*0740*/  LDG.E.U16 R30, desc[UR14][R30.64] ;  /* 0x0000000e1e1e7981 */ /* 0x000f62000c1e1500 */
[-C--:B------:R-:W-:Y:S02]  /*0750*/  IADD3 R60, P3, R73, R6.reuse, RZ ;  /* 0x00000006493c7210 */ /* 0x080fe40007f7e0ff */
[-C--:B------:R-:W-:Y:S01]  /*0760*/  IADD3 R62, P2, R71, R6.reuse, RZ ;  /* 0x00000006473e7210 */ /* 0x080fe20007f5e0ff */
[----:B------:R-:W5:Y:S01]  /*0770*/  LDG.E.U16 R40, desc[UR14][R40.64] ;  /* 0x0000000e28287981 */ /* 0x000f62000c1e1500 */
[-C--:B------:R-:W-:Y:S02]  /*0780*/  IADD3 R64, P6, R69, R6.reuse, RZ ;  /* 0x0000000645407210 */ /* 0x080fe40007fde0ff */
[-C--:B------:R-:W-:Y:S01]  /*0790*/  IADD3 R66, P4, R65, R6.reuse, RZ ;  /* 0x0000000641427210 */ /* 0x080fe20007f9e0ff */
[----:B------:R-:W-:Y:S01]  /*07a0*/  IMAD R65, R5, 0x1d, RZ ;  /* 0x0000001d05417824 */ /* 0x000fe200078e02ff */
[-C--:B------:R-:W-:Y:S01]  /*07b0*/  LEA.HI.X.SX32 R55, R55, R7.reuse, 0x1, P5 ;  /* 0x0000000737377211 */ /* 0x080fe200028f0eff */
[----:B------:R-:W5:Y:S01]  /*07c0*/  LDG.E.U16 R12, desc[UR14][R12.64] ;  /* 0x0000000e0c0c7981 */ /* 0x000f62000c1e1500 */
[----:B0-----:R-:W-:Y:S01]  /*07d0*/  IADD3 R6, P5, R61, R6, RZ ;  /* 0x000000063d067210 */ /* 0x001fe20007fbe0ff */
[----:B------:R-:W-:Y:S01]  /*07e0*/  IMAD R61, R5, 0x1b, RZ ;  /* 0x0000001b053d7824 */ /* 0x000fe200078e02ff */
[-C--:B------:R-:W-:Y:S01]  /*07f0*/  LEA.HI.X.SX32 R57, R57, R7.reuse, 0x1, P1 ;  /* 0x0000000739397211 */ /* 0x080fe200008f0eff */
[----:B------:R-:W-:Y:S01]  /*0800*/  IMAD R5, R5, 0x1f, RZ ;  /* 0x0000001f05057824 */ /* 0x000fe200078e02ff */
[-C--:B------:R-:W-:Y:S01]  /*0810*/  LEA.HI.X.SX32 R59, R59, R7.reuse, 0x1, P0 ;  /* 0x000000073b3b7211 */ /* 0x080fe200000f0eff */
[----:B------:R-:W5:Y:S01]  /*0820*/  LDG.E.U16 R14, desc[UR14][R14.64] ;  /* 0x0000000e0e0e7981 */ /* 0x000f62000c1e1500 */
[----:B------:R-:W-:-:S02]  /*0830*/  LEA.HI.X.SX32 R61, R61, R7, 0x1, P3 ;  /* 0x000000073d3d7211 */ /* 0x000fc400018f0eff */
[-C--:B------:R-:W-:Y:S01]  /*0840*/  LEA.HI.X.SX32 R63, R63, R7.reuse, 0x1, P2 ;  /* 0x000000073f3f7211 */ /* 0x080fe200010f0eff */
[----:B------:R0:W5:Y:S01]  /*0850*/  LDG.E.U16 R57, desc[UR14][R56.64] ;  /* 0x0000000e38397981 */ /* 0x000162000c1e1500 */
[-C--:B------:R-:W-:Y:S02]  /*0860*/  LEA.HI.X.SX32 R65, R65, R7.reuse, 0x1, P6 ;  /* 0x0000000741417211 */ /* 0x080fe400030f0eff */
[-C--:B------:R-:W-:Y:S01]  /*0870*/  LEA.HI.X.SX32 R67, R67, R7.reuse, 0x1, P4 ;  /* 0x0000000743437211 */ /* 0x080fe200020f0eff */
[----:B------:R-:W5:Y:S01]  /*0880*/  LDG.E.U16 R58, desc[UR14][R58.64] ;  /* 0x0000000e3a3a7981 */ /* 0x000f62000c1e1500 */
[----:B------:R-:W-:-:S03]  /*0890*/  LEA.HI.X.SX32 R7, R5, R7, 0x1, P5 ;  /* 0x0000000705077211 */ /* 0x000fc600028f0eff */
[----:B------:R-:W5:Y:S04]  /*08a0*/  LDG.E.U16 R42, desc[UR14][R42.64] ;  /* 0x0000000e2a2a7981 */ /* 0x000f68000c1e1500 */
        /* <DEDUP_REMOVED lines=17> */
[----:B------:R1:W5:Y:S01]  /*09c0*/  LDG.E.U16 R9, desc[UR14][R6.64] ;  /* 0x0000000e06097981 */ /* 0x000362000c1e1500 */
[----:B------:R-:W1:Y:S01]  /*09d0*/  S2UR UR13, SR_CgaCtaId ;  /* 0x00000000000d79c3 */ /* 0x000e620000008800 */
[C---:B0-----:R-:W-:Y:S01]  /*09e0*/  IMAD.SHL.U32 R56, R3.reuse, 0x2, RZ ;  /* 0x0000000203387824 */ /* 0x041fe200078e00ff */
[----:B------:R-:W-:Y:S01]  /*09f0*/  UMOV UR4, 0x400 ;  /* 0x0000040000047882 */ /* 0x000fe20000000000 */
[----:B------:R-:W-:-:S03]  /*0a00*/  LOP3.LUT R68, R3, 0x40, RZ, 0xc0, !PT ;  /* 0x0000004003447812 */ /* 0x000fc600078ec0ff */
[----:B------:R-:W-:-:S05]  /*0a10*/  LOP3.LUT R11, R56, 0x7e, RZ, 0xc0, !PT ;  /* 0x0000007e380b7812 */ /* 0x000fca00078ec0ff */
[----:B------:R-:W-:Y:S01]  /*0a20*/  IMAD R11, R68, 0x40, R11 ;  /* 0x00000040440b7824 */ /* 0x000fe200078e020b */
[----:B-1----:R-:W-:-:S04]  /*0a30*/  ULEA UR13, UR13, UR4, 0x18 ;  /* 0x000000040d0d7291 */ /* 0x002fc8000f8ec03f */
[C---:B------:R-:W-:Y:S02]  /*0a40*/  LOP3.LUT R13, R11.reuse, 0x10, RZ, 0x3c, !PT ;  /* 0x000000100b0d7812 */ /* 0x040fe400078e3cff */
[C---:B------:R-:W-:Y:S02]  /*0a50*/  LOP3.LUT R7, R11.reuse, 0x20, RZ, 0x3c, !PT ;  /* 0x000000200b077812 */ /* 0x040fe400078e3cff */
[C---:B------:R-:W-:Y:S02]  /*0a60*/  LOP3.LUT R15, R11.reuse, 0x30, RZ, 0x3c, !PT ;  /* 0x000000300b0f7812 */ /* 0x040fe400078e3cff */
[C---:B------:R-:W-:Y:S02]  /*0a70*/  LOP3.LUT R17, R11.reuse, 0x40, RZ, 0x3c, !PT ;  /* 0x000000400b117812 */ /* 0x040fe400078e3cff */
[----:B------:R-:W-:Y:S01]  /*0a80*/  LOP3.LUT R19, R11, 0x60, RZ, 0x3c, !PT ;  /* 0x000000600b137812 */ /* 0x000fe200078e3cff */
[----:B------:R-:W-:Y:S01]  /*0a90*/  IMAD.MOV.U32 R67, RZ, RZ, -0x800000 ;  /* 0xff800000ff437424 */ /* 0x000fe200078e00ff */
[----:B------:R-:W-:Y:S01]  /*0aa0*/  MOV R66, 0xff800000 ;  /* 0xff80000000427802 */ /* 0x000fe20000000f00 */
[----:B------:R-:W-:Y:S01]  /*0ab0*/  IMAD.MOV.U32 R65, RZ, RZ, -0x800000 ;  /* 0xff800000ff417424 */ /* 0x000fe200078e00ff */
[----:B------:R-:W-:Y:S01]  /*0ac0*/  MOV R6, 0x3f800000 ;  /* 0x3f80000000067802 */ /* 0x000fe20000000f00 */
[----:B--2---:R0:W-:Y:S02]  /*0ad0*/  STS.U16 [R11+UR13], R0 ;  /* 0x000000000b007988 */ /* 0x0041e4000800040d */
[----:B0-----:R-:W-:-:S02]  /*0ae0*/  VIADD R0, R4, 0x80 ;  /* 0x0000008004007836 */ /* 0x001fc40000000000 */
[----:B---3--:R-:W-:Y:S03]  /*0af0*/  STS.U16 [R11+UR13+0x400], R20 ;  /* 0x000400140b007988 */ /* 0x008fe6000800040d */
[----:B------:R-:W-:Y:S01]  /*0b00*/  ISETP.GE.AND P0, PT, R0, 0x1, PT ;  /* 0x000000010000780c */ /* 0x000fe20003f06270 */
[----:B----4-:R-:W-:Y:S04]  /*0b10*/  STS.U16 [R11+UR13+0x800], R24 ;  /* 0x000800180b007988 */ /* 0x010fe8000800040d */
[----:B-----5:R0:W-:Y:S04]  /*0b20*/  STS.U16 [R11+UR13+0xc00], R8 ;  /* 0x000c00080b007988 */ /* 0x0201e8000800040d */
[----:B------:R1:W-:Y:S04]  /*0b30*/  STS.U16 [R13+UR13+0x80], R28 ;  /* 0x0000801c0d007988 */ /* 0x0003e8000800040d */
[----:B------:R-:W-:Y:S04]  /*0b40*/  STS.U16 [R13+UR13+0x480], R38 ;  /* 0x000480260d007988 */ /* 0x000fe8000800040d */
[----:B------:R-:W-:Y:S01]  /*0b50*/  STS.U16 [R13+UR13+0x880], R10 ;  /* 0x0008800a0d007988 */ /* 0x000fe2000800040d */
[----:B0-----:R-:W-:-:S02]  /*0b60*/  MOV R8, 0x3f800000 ;  /* 0x3f80000000087802 */ /* 0x001fc40000000f00 */
[----:B------:R-:W-:Y:S02]  /*0b70*/  CS2R R24, SRZ ;  /* 0x0000000000187805 */ /* 0x000fe4000001ff00 */
[----:B-1----:R-:W-:Y:S01]  /*0b80*/  CS2R R28, SRZ ;  /* 0x00000000001c7805 */ /* 0x002fe2000001ff00 */
[----:B------:R0:W-:Y:S04]  /*0b90*/  STS.U16 [R13+UR13+0xc80], R57 ;  /* 0x000c80390d007988 */ /* 0x0001e8000800040d */
[----:B------:R-:W-:Y:S04]  /*0ba0*/  STS.U16 [R7+UR13+0x100], R30 ;  /* 0x0001001e07007988 */ /* 0x000fe8000800040d */
[----:B------:R-:W-:Y:S01]  /*0bb0*/  STS.U16 [R7+UR13+0x500], R40 ;  /* 0x0005002807007988 */ /* 0x000fe2000800040d */
[----:B0-----:R-:W-:-:S03]  /*0bc0*/  LOP3.LUT R13, R11, 0x50, RZ, 0x3c, !PT ;  /* 0x000000500b0d7812 */ /* 0x001fc600078e3cff */
[----:B------:R-:W-:Y:S01]  /*0bd0*/  STS.U16 [R7+UR13+0x900], R12 ;  /* 0x0009000c07007988 */ /* 0x000fe2000800040d */
[----:B------:R-:W-:-:S03]  /*0be0*/  LOP3.LUT R11, R11, 0x70, RZ, 0x3c, !PT ;  /* 0x000000700b0b7812 */ /* 0x000fc600078e3cff */
[----:B------:R-:W-:Y:S04]  /*0bf0*/  STS.U16 [R7+UR13+0xd00], R58 ;  /* 0x000d003a07007988 */ /* 0x000fe8000800040d */
        /* <DEDUP_REMOVED lines=11> */
[----:B------:R0:W-:Y:S04]  /*0cb0*/  STS.U16 [R13+UR13+0xe80], R64 ;  /* 0x000e80400d007988 */ /* 0x0001e8000800040d */
[----:B------:R-:W-:Y:S04]  /*0cc0*/  STS.U16 [R19+UR13+0x300], R18 ;  /* 0x0003001213007988 */ /* 0x000fe8000800040d */
[----:B------:R-:W-:Y:S04]  /*0cd0*/  STS.U16 [R19+UR13+0x700], R46 ;  /* 0x0007002e13007988 */ /* 0x000fe8000800040d */
[----:B------:R-:W-:Y:S04]  /*0ce0*/  STS.U16 [R19+UR13+0xb00], R52 ;  /* 0x000b003413007988 */ /* 0x000fe8000800040d */
[----:B------:R1:W-:Y:S01]  /*0cf0*/  STS.U16 [R19+UR13+0xf00], R5 ;  /* 0x000f000513007988 */ /* 0x0003e2000800040d */
[----:B0-----:R-:W-:-:S03]  /*0d00*/  IMAD.MOV.U32 R64, RZ, RZ, -0x800000 ;  /* 0xff800000ff407424 */ /* 0x001fc600078e00ff */
[----:B------:R-:W-:Y:S01]  /*0d10*/  STS.U16 [R11+UR13+0x380], R36 ;  /* 0x000380240b007988 */ /* 0x000fe2000800040d */
[----:B------:R-:W-:-:S03]  /*0d20*/  IMAD.MOV.U32 R7, RZ, RZ, 0x3f800000 ;  /* 0x3f800000ff077424 */ /* 0x000fc600078e00ff */
[----:B------:R0:W-:Y:S01]  /*0d30*/  STS.U16 [R11+UR13+0x780], R48 ;  /* 0x000780300b007988 */ /* 0x0001e2000800040d */
[----:B------:R-:W-:-:S03]  /*0d40*/  CS2R R40, SRZ ;  /* 0x0000000000287805 */ /* 0x000fc6000001ff00 */
[----:B------:R2:W-:Y:S01]  /*0d50*/  STS.U16 [R11+UR13+0xb80], R54 ;  /* 0x000b80360b007988 */ /* 0x0005e2000800040d */
[----:B-1----:R-:W-:-:S03]  /*0d60*/  IMAD.MOV.U32 R5, RZ, RZ, 0x3f800000 ;  /* 0x3f800000ff057424 */ /* 0x002fc600078e00ff */
[----:B------:R1:W-:Y:S01]  /*0d70*/  STS.U16 [R11+UR13+0xf80], R9 ;  /* 0x000f80090b007988 */ /* 0x0003e2000800040d */
[----:B------:R-:W-:Y:S02]  /*0d80*/  CS2R R42, SRZ ;  /* 0x00000000002a7805 */ /* 0x000fe4000001ff00 */
[----:B------:R-:W-:Y:S02]  /*0d90*/  CS2R R44, SRZ ;  /* 0x00000000002c7805 */ /* 0x000fe4000001ff00 */
[----:B------:R-:W-:Y:S02]  /*0da0*/  CS2R R46, SRZ ;  /* 0x00000000002e7805 */ /* 0x000fe4000001ff00 */
[----:B0-----:R-:W-:Y:S02]  /*0db0*/  CS2R R48, SRZ ;  /* 0x0000000000307805 */ /* 0x001fe4000001ff00 */
[----:B------:R-:W-:Y:S02]  /*0dc0*/  CS2R R50, SRZ ;  /* 0x0000000000327805 */ /* 0x000fe4000001ff00 */
[----:B------:R-:W-:-:S02]  /*0dd0*/  CS2R R52, SRZ ;  /* 0x0000000000347805 */ /* 0x000fc4000001ff00 */
[----:B--2---:R-:W-:Y:S02]  /*0de0*/  CS2R R54, SRZ ;  /* 0x0000000000367805 */ /* 0x004fe4000001ff00 */
[----:B------:R-:W-:Y:S02]  /*0df0*/  CS2R R26, SRZ ;  /* 0x00000000001a7805 */ /* 0x000fe4000001ff00 */
[----:B------:R-:W-:Y:S02]  /*0e00*/  CS2R R30, SRZ ;  /* 0x00000000001e7805 */ /* 0x000fe4000001ff00 */
[----:B------:R-:W-:Y:S02]  /*0e10*/  CS2R R32, SRZ ;  /* 0x0000000000207805 */ /* 0x000fe4000001ff00 */
[----:B------:R-:W-:Y:S02]  /*0e20*/  CS2R R34, SRZ ;  /* 0x0000000000227805 */ /* 0x000fe4000001ff00 */
[----:B------:R-:W-:-:S02]  /*0e30*/  CS2R R36, SRZ ;  /* 0x0000000000247805 */ /* 0x000fc4000001ff00 */
[----:B------:R-:W-:Y:S02]  /*0e40*/  CS2R R38, SRZ ;  /* 0x0000000000267805 */ /* 0x000fe4000001ff00 */
[C---:B-1----:R-:W-:Y:S02]  /*0e50*/  LOP3.LUT R9, R3.reuse, 0x60, RZ, 0xc0, !PT ;  /* 0x0000006003097812 */ /* 0x042fe400078ec0ff */
[----:B------:R-:W-:Y:S01]  /*0e60*/  LOP3.LUT R10, R3, 0xf, RZ, 0xc0, !PT ;  /* 0x0000000f030a7812 */ /* 0x000fe200078ec0ff */
[----:B------:R-:W-:Y:S06]  /*0e70*/  @!P0 BRA `(.L_x_0) ;  /* 0x0000001800448947 */ /* 0x000fec0003800000 */
[----:B------:R-:W0:Y:S01]  /*0e80*/  LDC.64 R74, c[0x0][0x260] ;  /* 0x00009800ff4a7b82 */ /* 0x000e220000000a00 */
[----:B------:R-:W-:Y:S01]  /*0e90*/  LOP3.LUT R5, R3, 0x1f, RZ, 0xc0, !PT ;  /* 0x0000001f03057812 */ /* 0x000fe200078ec0ff */
[----:B------:R-:W-:Y:S01]  /*0ea0*/  ULDC UR4, c[0x0][0x258] ;  /* 0x0000960000047ab9 */ /* 0x000fe20000000800 */
[----:B------:R-:W-:Y:S01]  /*0eb0*/  ULDC.64 UR6, c[0x0][0x220] ;  /* 0x0000880000067ab9 */ /* 0x000fe20000000a00 */
[----:B------:R-:W-:Y:S01]  /*0ec0*/  SHF.R.U32.HI R14, RZ, 0x2, R3 ;  /* 0x00000002ff0e7819 */ /* 0x000fe20000011603 */
[----:B------:R-:W-:Y:S01]  /*0ed0*/  USHF.R.U32.HI UR16, URZ, 0x4, UR13 ;  /* 0x000000043f107899 */ /* 0x000fe2000801160d */
[----:B------:R-:W-:Y:S01]  /*0ee0*/  IMAD R6, R5, UR4, RZ ;  /* 0x0000000405067c24 */ /* 0x000fe2000f8e02ff */
[----:B------:R-:W-:Y:S01]  /*0ef0*/  ULDC.64 UR4, c[0x0][0x218] ;  /* 0x0000860000047ab9 */ /* 0x000fe20000000a00 */
[----:B------:R-:W1:Y:S01]  /*0f00*/  LDC.64 R72, c[0x0][0x250] ;  /* 0x00009400ff487b82 */ /* 0x000e620000000a00 */
[----:B------:R-:W-:Y:S01]  /*0f10*/  SHF.R.U32.HI R13, RZ, 0x1, R9 ;  /* 0x00000001ff0d7819 */ /* 0x000fe20000011609 */
[----:B------:R-:W-:Y:S01]  /*0f20*/  USGXT.U32 UR16, UR16, 0xe ;  /* 0x0000000e1010789a */ /* 0x000fe20008000000 */
[----:B------:R-:W-:Y:S01]  /*0f30*/  ISETP.NE.U32.AND P0, PT, R68, RZ, PT ;  /* 0x000000ff4400720c */ /* 0x000fe20003f05070 */
[----:B------:R-:W-:Y:S01]  /*0f40*/  UMOV UR10, 0xfffffffe ;  /* 0xfffffffe000a7882 */ /* 0x000fe20000000000 */
[----:B------:R-:W-:Y:S01]  /*0f50*/  UMOV UR11, 0x7fffffdf ;  /* 0x7fffffdf000b7882 */ /* 0x000fe20000000000 */
[----:B------:R-:W-:Y:S01]  /*0f60*/  UIADD3 UR8, UP0, UR16, 0x80, URZ ;  /* 0x0000008010087890 */ /* 0x000fe2000ff1e03f */
[----:B------:R-:W-:Y:S01]  /*0f70*/  MOV R77, RZ ;  /* 0x000000ff004d7202 */ /* 0x000fe20000000f00 */
[----:B------:R-:W2:Y:S01]  /*0f80*/  LDC R12, c[0x0][0x268] ;  /* 0x00009a00ff0c7b82 */ /* 0x000ea20000000800 */
[----:B------:R-:W-:Y:S01]  /*0f90*/  IMAD.MOV.U32 R79, RZ, RZ, RZ ;  /* 0x000000ffff4f7224 */ /* 0x000fe200078e00ff */
[----:B------:R-:W-:Y:S01]  /*0fa0*/  MOV R78, 0xff800000 ;  /* 0xff800000004e7802 */ /* 0x000fe20000000f00 */
[----:B------:R-:W-:Y:S01]  /*0fb0*/  IMAD.MOV.U32 R76, RZ, RZ, -0x800000 ;  /* 0xff800000ff4c7424 */ /* 0x000fe200078e00ff */
[----:B------:R-:W-:Y:S01]  /*0fc0*/  CS2R R40, SRZ ;  /* 0x0000000000287805 */ /* 0x000fe2000001ff00 */
[----:B------:R-:W-:Y:S01]  /*0fd0*/  IMAD.MOV.U32 R80, RZ, RZ, -0x800000 ;  /* 0xff800000ff507424 */ /* 0x000fe200078e00ff */
[----:B------:R-:W-:-:S02]  /*0fe0*/  CS2R R42, SRZ ;  /* 0x00000000002a7805 */ /* 0x000fc4000001ff00 */
[----:B------:R-:W-:Y:S01]  /*0ff0*/  CS2R R44, SRZ ;  /* 0x00000000002c7805 */ /* 0x000fe2000001ff00 */
[----:B0-----:R-:W-:Y:S01]  /*1000*/  IMAD R74, R74, UR12, RZ ;  /* 0x0000000c4a4a7c24 */ /* 0x001fe2000f8e02ff */
[----:B------:R-:W-:Y:S01]  /*1010*/  CS2R R46, SRZ ;  /* 0x00000000002e7805 */ /* 0x000fe2000001ff00 */
[----:B------:R-:W-:Y:S01]  /*1020*/  IMAD R11, R10, R75, RZ ;  /* 0x0000004b0a0b7224 */ /* 0x000fe200078e02ff */
[----:B------:R-:W-:Y:S02]  /*1030*/  SHF.R.U32.HI R10, RZ, 0x5, R3 ;  /* 0x00000005ff0a7819 */ /* 0x000fe40000011603 */
[----:B------:R-:W-:Y:S02]  /*1040*/  CS2R R48, SRZ ;  /* 0x0000000000307805 */ /* 0x000fe4000001ff00 */
[----:B------:R-:W-:Y:S01]  /*1050*/  SHF.L.U32 R7, R74, 0x1, RZ ;  /* 0x000000014a077819 */ /* 0x000fe200000006ff */
[----:B------:R-:W-:Y:S01]  /*1060*/  IMAD.SHL.U32 R8, R11, 0x2, RZ ;  /* 0x000000020b087824 */ /* 0x000fe200078e00ff */
[----:B------:R-:W-:Y:S01]  /*1070*/  SGXT.U32 R10, R10, 0x2 ;  /* 0x000000020a0a781a */ /* 0x000fe20000000000 */
[----:B-1----:R-:W-:Y:S01]  /*1080*/  IMAD R72, R72, UR12, RZ ;  /* 0x0000000c48487c24 */ /* 0x002fe2000f8e02ff */
[----:B------:R-:W-:Y:S01]  /*1090*/  CS2R R50, SRZ ;  /* 0x0000000000327805 */ /* 0x000fe2000001ff00 */
[----:B------:R-:W-:Y:S01]  /*10a0*/  IMAD.HI R74, R74, 0x2, RZ ;  /* 0x000000024a4a7827 */ /* 0x000fe200078e02ff */
[----:B------:R-:W-:Y:S01]  /*10b0*/  IADD3 R24, P3, P4, R8, UR6, R7 ;  /* 0x0000000608187c10 */ /* 0x000fe2000fc7e007 */
[----:B------:R-:W-:Y:S01]  /*10c0*/  UIADD3 UR6, UR13, 0x2000, URZ ;  /* 0x000020000d067890 */ /* 0x000fe2000fffe03f */
[----:B------:R-:W-:Y:S01]  /*10d0*/  SHF.L.U32 R5, R72, 0x1, RZ ;  /* 0x0000000148057819 */ /* 0x000fe200000006ff */
[----:B------:R-:W-:Y:S01]  /*10e0*/  IMAD.SHL.U32 R8, R6, 0x2, RZ ;  /* 0x0000000206087824 */ /* 0x000fe200078e00ff */
[----:B------:R-:W-:Y:S01]  /*10f0*/  SHF.R.U32.HI R7, RZ, 0x4, R3 ;  /* 0x00000004ff077819 */ /* 0x000fe20000011603 */
[----:B------:R-:W-:Y:S01]  /*1100*/  IMAD R10, R10, R73, RZ ;  /* 0x000000490a0a7224 */ /* 0x000fe200078e02ff */
[----:B------:R-:W-:Y:S01]  /*1110*/  USHF.R.U32.HI UR6, URZ, 0x4, UR6 ;  /* 0x000000043f067899 */ /* 0x000fe20008011606 */
[----:B------:R-:W-:Y:S01]  /*1120*/  IMAD.HI R72, R72, 0x2, RZ ;  /* 0x0000000248487827 */ /* 0x000fe200078e02ff */
[----:B------:R-:W-:-:S02]  /*1130*/  IADD3 R19, P1, P2, R8, UR4, R5 ;  /* 0x0000000408137c10 */ /* 0x000fc4000fa3e005 */
[----:B------:R-:W-:Y:S02]  /*1140*/  CS2R R52, SRZ ;  /* 0x0000000000347805 */ /* 0x000fe4000001ff00 */
[----:B------:R-:W-:Y:S01]  /*1150*/  SGXT.U32 R5, R7, 0x3 ;  /* 0x000000030705781a */ /* 0x000fe20000000000 */
[----:B------:R-:W-:Y:S01]  /*1160*/  IMAD.HI R7, R6, 0x2, RZ ;  /* 0x0000000206077827 */ /* 0x000fe200078e02ff */
[----:B------:R-:W-:Y:S01]  /*1170*/  SGXT.U32 R8, R14, 0x3 ;  /* 0x000000030e08781a */ /* 0x000fe20000000000 */
[----:B------:R-:W-:Y:S01]  /*1180*/  USGXT.U32 UR6, UR6, 0xe ;  /* 0x0000000e0606789a */ /* 0x000fe20008000000 */
[----:B------:R-:W-:Y:S01]  /*1190*/  CS2R R54, SRZ ;  /* 0x0000000000367805 */ /* 0x000fe2000001ff00 */
[----:B------:R-:W-:Y:S01]  /*11a0*/  IMAD R6, R73, 0x4, R10 ;  /* 0x0000000449067824 */ /* 0x000fe200078e020a */
[----:B------:R-:W-:Y:S01]  /*11b0*/  LOP3.LUT R4, R4, R13, R8, 0xfe, !PT ;  /* 0x0000000d04047212 */ /* 0x000fe200078efe08 */
[----:B--2---:R-:W-:Y:S01]  /*11c0*/  IMAD R9, R5, R12, RZ ;  /* 0x0000000c05097224 */ /* 0x004fe200078e02ff */
[----:B------:R-:W-:Y:S01]  /*11d0*/  IADD3.X R13, R7, UR5, R72, P1, P2 ;  /* 0x00000005070d7c10 */ /* 0x000fe20008fe4448 */
[----:B------:R-:W-:Y:S01]  /*11e0*/  IMAD R8, R73, 0x4, R6 ;  /* 0x0000000449087824 */ /* 0x000fe200078e0206 */
[----:B------:R-:W-:Y:S01]  /*11f0*/  LEA R86, P1, R10, R19, 0x1 ;  /* 0x000000130a567211 */ /* 0x000fe200078208ff */
[----:B------:R-:W-:Y:S01]  /*1200*/  IMAD.HI R11, R11, 0x2, RZ ;  /* 0x000000020b0b7827 */ /* 0x000fe200078e02ff */
[----:B------:R-:W-:Y:S01]  /*1210*/  LEA R7, R12, R9, 0x3 ;  /* 0x000000090c077211 */ /* 0x000fe200078e18ff */
[----:B------:R-:W-:Y:S01]  /*1220*/  UMOV UR5, URZ ;  /* 0x0000003f00057c82 */ /* 0x000fe20008000000 */
[----:B------:R-:W-:Y:S01]  /*1230*/  LEA.HI.X.SX32 R87, R10, R13, 0x1, P1 ;  /* 0x0000000d0a577211 */ /* 0x000fe200008f0eff */
[----:B------:R-:W-:Y:S01]  /*1240*/  IMAD R5, R73, 0x4, R8 ;  /* 0x0000000449057824 */ /* 0x000fe200078e0208 */
[----:B------:R-:W-:Y:S01]  /*1250*/  IADD3.X R74, R11, UR7, R74, P3, P4 ;  /* 0x000000070b4a7c10 */ /* 0x000fe20009fe844a */
[----:B------:R-:W-:Y:S01]  /*1260*/  IMAD R11, R12, 0x8, R7 ;  /* 0x000000080c0b7824 */ /* 0x000fe200078e0207 */
[----:B------:R-:W-:Y:S01]  /*1270*/  LEA R16, P1, R9, R24, 0x1 ;  /* 0x0000001809107211 */ /* 0x000fe200078208ff */
[----:B------:R-:W-:Y:S01]  /*1280*/  UIADD3.X UR9, UR5, 0x40000040, URZ, UP0, !UPT ;  /* 0x4000004005097890 */ /* 0x000fe200087fe43f */
[----:B------:R-:W-:-:S02]  /*1290*/  LEA R18, P4, R5, R19, 0x1 ;  /* 0x0000001305127211 */ /* 0x000fc400078808ff */
[----:B------:R-:W-:Y:S02]  /*12a0*/  CS2R R26, SRZ ;  /* 0x00000000001a7805 */ /* 0x000fe4000001ff00 */
[-C--:B------:R-:W-:Y:S02]  /*12b0*/  LEA R22, P2, R6, R19.reuse, 0x1 ;  /* 0x0000001306167211 */ /* 0x080fe400078408ff */
[----:B------:R-:W-:Y:S02]  /*12c0*/  CS2R R28, SRZ ;  /* 0x00000000001c7805 */ /* 0x000fe4000001ff00 */
[----:B------:R-:W-:Y:S02]  /*12d0*/  LEA R20, P3, R8, R19, 0x1 ;  /* 0x0000001308147211 */ /* 0x000fe400078608ff */
[----:B------:R-:W-:Y:S02]  /*12e0*/  CS2R R30, SRZ ;  /* 0x00000000001e7805 */ /* 0x000fe4000001ff00 */
[----:B------:R-:W-:-:S02]  /*12f0*/  LEA.HI.X.SX32 R19, R5, R13, 0x1, P4 ;  /* 0x0000000d05137211 */ /* 0x000fc400020f0eff */
[----:B------:R-:W-:Y:S02]  /*1300*/  CS2R R32, SRZ ;  /* 0x0000000000207805 */ /* 0x000fe4000001ff00 */
[----:B------:R-:W-:Y:S02]  /*1310*/  LEA R5, R12, R11, 0x3 ;  /* 0x0000000b0c057211 */ /* 0x000fe400078e18ff */
[----:B------:R-:W-:Y:S02]  /*1320*/  CS2R R34, SRZ ;  /* 0x0000000000227805 */ /* 0x000fe4000001ff00 */
[----:B------:R-:W-:Y:S02]  /*1330*/  LEA.HI.X.SX32 R17, R9, R74, 0x1, P1 ;  /* 0x0000004a09117211 */ /* 0x000fe400008f0eff */
[----:B------:R-:W-:Y:S02]  /*1340*/  CS2R R36, SRZ ;  /* 0x0000000000247805 */ /* 0x000fe4000001ff00 */
[----:B------:R-:W-:Y:S01]  /*1350*/  SEL R9, RZ, 0x90, !P0 ;  /* 0x00000090ff097807 */ /* 0x000fe20004000000 */
[----:B------:R-:W-:Y:S01]  /*1360*/  UMOV UR7, URZ ;  /* 0x0000003f00077c82 */ /* 0x000fe20008000000 */
[-C--:B------:R-:W-:Y:S01]  /*1370*/  LEA.HI.X.SX32 R21, R8, R13.reuse, 0x1, P3 ;  /* 0x0000000d08157211 */ /* 0x080fe200018f0eff */
[----:B------:R-:W-:Y:S01]  /*1380*/  IMAD.MOV.U32 R8, RZ, RZ, 0x3f800000 ;  /* 0x3f800000ff087424 */ /* 0x000fe200078e00ff */
[----:B------:R-:W-:-:S02]  /*1390*/  LEA.HI.X.SX32 R23, R6, R13, 0x1, P2 ;  /* 0x0000000d06177211 */ /* 0x000fc400010f0eff */
[----:B------:R-:W-:Y:S02]  /*13a0*/  CS2R R38, SRZ ;  /* 0x0000000000267805 */ /* 0x000fe4000001ff00 */
[-C--:B------:R-:W-:Y:S01]  /*13b0*/  LEA R12, P3, R11, R24.reuse, 0x1 ;  /* 0x000000180b0c7211 */ /* 0x080fe200078608ff */
[----:B------:R-:W-:Y:S01]  /*13c0*/  UIADD3.64 UR10, UR6, -UR10, URZ ;  /* 0x8000000a060a7297 */ /* 0x000fe2000fffe03f */
[-C--:B------:R-:W-:Y:S01]  /*13d0*/  LEA R14, P2, R7, R24.reuse, 0x1 ;  /* 0x00000018070e7211 */ /* 0x080fe200078408ff */
[----:B------:R-:W-:Y:S01]  /*13e0*/  UMOV UR4, URZ ;  /* 0x0000003f00047c82 */ /* 0x000fe20008000000 */
[----:B------:R-:W-:Y:S02]  /*13f0*/  LEA R10, P4, R5, R24, 0x1 ;  /* 0x00000018050a7211 */ /* 0x000fe400078808ff */
[----:B------:R-:W-:Y:S02]  /*1400*/  CS2R R24, SRZ ;  /* 0x0000000000187805 */ /* 0x000fe4000001ff00 */
[----:B------:R-:W-:Y:S01]  /*1410*/  LOP3.LUT R9, R9, 0x7e, R56, 0x78, !PT ;  /* 0x0000007e09097812 */ /* 0x000fe200078e7838 */
[----:B------:R-:W-:Y:S01]  /*1420*/  UIADD3.64 UR20, UR8, 0x80, URZ ;  /* 0x0000008008147897 */ /* 0x000fe2000fffe03f */
[-C--:B------:R-:W-:Y:S01]  /*1430*/  LEA.HI.X.SX32 R13, R11, R74.reuse, 0x1, P3 ;  /* 0x0000004a0b0d7211 */ /* 0x080fe200018f0eff */
[----:B------:R-:W-:Y:S01]  /*1440*/  UIADD3.64 UR24, UR8, 0x100, URZ ;  /* 0x0000010008187897 */ /* 0x000fe2000fffe03f */
[-C--:B------:R-:W-:Y:S01]  /*1450*/  LEA.HI.X.SX32 R15, R7, R74.reuse, 0x1, P2 ;  /* 0x0000004a070f7211 */ /* 0x080fe200010f0eff */
[----:B------:R-:W-:Y:S01]  /*1460*/  IMAD.MOV.U32 R7, RZ, RZ, 0x3f800000 ;  /* 0x3f800000ff077424 */ /* 0x000fe200078e00ff */
[----:B------:R-:W-:Y:S01]  /*1470*/  LEA.HI.X.SX32 R11, R5, R74, 0x1, P4 ;  /* 0x0000004a050b7211 */ /* 0x000fe200020f0eff */
[----:B------:R-:W-:Y:S01]  /*1480*/  IMAD.MOV.U32 R74, RZ, RZ, -0x800000 ;  /* 0xff800000ff4a7424 */ /* 0x000fe200078e00ff */
[----:B------:R-:W-:Y:S01]  /*1490*/  LOP3.LUT R72, R56, 0x6, RZ, 0xc0, !PT ;  /* 0x0000000638487812 */ /* 0x000fe200078ec0ff */
[----:B------:R-:W-:Y:S01]  /*14a0*/  IMAD.MOV.U32 R5, RZ, RZ, 0x3f800000 ;  /* 0x3f800000ff057424 */ /* 0x000fe200078e00ff */
[----:B------:R-:W-:Y:S01]  /*14b0*/  MOV R6, 0x3f800000 ;  /* 0x3f80000000067802 */ /* 0x000fe20000000f00 */
[----:B------:R-:W-:Y:S01]  /*14c0*/  ULDC UR7, c[0x0][0x238] ;  /* 0x00008e0000077ab9 */ /* 0x000fe20000000800 */
[C---:B------:R-:W-:Y:S01]  /*14d0*/  LOP3.LUT R81, R4.reuse, 0x48, RZ, 0xfc, !PT ;  /* 0x0000004804517812 */ /* 0x040fe200078efcff */
[----:B------:R-:W-:Y:S01]  /*14e0*/  UMOV UR18, UR6 ;  /* 0x0000000600127c82 */ /* 0x000fe20008000000 */
[C---:B------:R-:W-:Y:S01]  /*14f0*/  LOP3.LUT R82, R4.reuse, 0x40, RZ, 0xfc, !PT ;  /* 0x0000004004527812 */ /* 0x040fe200078efcff */
[----:B------:R-:W-:Y:S01]  /*1500*/  UMOV UR19, 0x80000020 ;  /* 0x8000002000137882 */ /* 0x000fe20000000000 */
[----:B------:R-:W-:Y:S01]  /*1510*/  LOP3.LUT R83, R4, 0x8, RZ, 0xfc, !PT ;  /* 0x0000000804537812 */ /* 0x000fe200078efcff */
[----:B------:R-:W-:Y:S01]  /*1520*/  UMOV UR30, UR6 ;  /* 0x00000006001e7c82 */ /* 0x000fe20008000000 */
[----:B------:R-:W-:Y:S01]  /*1530*/  LOP3.LUT R84, R9, 0x20, RZ, 0x3c, !PT ;  /* 0x0000002009547812 */ /* 0x000fe200078e3cff */
[----:B------:R-:W-:-:S06]  /*1540*/  UMOV UR31, 0xc0000010 ;  /* 0xc0000010001f7882 */ /* 0x000fcc0000000000 */
.L_x_1:
[----:B------:R-:W-:-:S04]  /*1550*/  IMAD.WIDE R62, R77, 0x2, R86 ;  /* 0x000000024d3e7825 */ /* 0x000fc800078e0256 */
[C---:B------:R-:W-:Y:S02]  /*1560*/  IMAD.WIDE R58, R77.reuse, 0x2, R20 ;  /* 0x000000024d3a7825 */ /* 0x040fe400078e0214 */
[----:B------:R-:W2:Y:S02]  /*1570*/  LDG.E.U16 R62, desc[UR14][R62.64] ;  /* 0x0000000e3e3e7981 */ /* 0x000ea4000c1e1500 */
[C---:B------:R-:W-:Y:S02]  /*1580*/  IMAD.WIDE R60, R77.reuse, 0x2, R22 ;  /* 0x000000024d3c7825 */ /* 0x040fe400078e0216 */
[----:B------:R-:W3:Y:S02]  /*1590*/  LDG.E.U16 R58, desc[UR14][R58.64] ;  /* 0x0000000e3a3a7981 */ /* 0x000ee4000c1e1500 */
[----:B------:R-:W-:Y:S02]  /*15a0*/  IMAD.WIDE R56, R77, 0x2, R18 ;  /* 0x000000024d387825 */ /* 0x000fe400078e0212 */
[----:B------:R-:W4:Y:S04]  /*15b0*/  LDG.E.U16 R61, desc[UR14][R60.64] ;  /* 0x0000000e3c3d7981 */ /* 0x000f28000c1e1500 */
[----:B------:R-:W5:Y:S01]  /*15c0*/  LDG.E.U16 R57, desc[UR14][R56.64] ;  /* 0x0000000e38397981 */ /* 0x000f62000c1e1500 */
[----:B------:R-:W-:Y:S01]  /*15d0*/  BAR.SYNC.DEFER_BLOCKING 0x0 ;  /* 0x0000000000007b1d */ /* 0x000fe20000010000 */
[----:B------:R-:W-:-:S04]  /*15e0*/  IMAD.WIDE R88, R79, 0x2, R12 ;  /* 0x000000024f587825 */ /* 0x000fc800078e020c */
[C---:B------:R-:W-:Y:S01]  /*15f0*/  IMAD.WIDE R92, R79.reuse, 0x2, R16 ;  /* 0x000000024f5c7825 */ /* 0x040fe200078e0210 */
[----:B------:R-:W-:Y:S01]  /*1600*/  UMOV UR17, 0x40000040 ;  /* 0x4000004000117882 */ /* 0x000fe20000000000 */
[----:B------:R-:W-:Y:S01]  /*1610*/  UMOV UR22, UR18 ;  /* 0x0000001200167c82 */ /* 0x000fe20008000000 */
[----:B------:R-:W-:Y:S01]  /*1620*/  UMOV UR23, UR19 ;  /* 0x0000001300177c82 */ /* 0x000fe20008000000 */
[----:B------:R-:W-:Y:S01]  /*1630*/  IMAD.WIDE R90, R79, 0x2, R14 ;  /* 0x000000024f5a7825 */ /* 0x000fe200078e020e */
[----:B--2---:R-:W-:Y:S04]  /*1640*/  STS.U16 [R9+UR13+0x2000], R62 ;  /* 0x0020003e09007988 */ /* 0x004fe8000800040d */
[----:B---3--:R-:W-:Y:S04]  /*1650*/  STS.U16 [R9+UR13+0x2200], R58 ;  /* 0x0022003a09007988 */ /* 0x008fe8000800040d */
[----:B----4-:R-:W-:Y:S04]  /*1660*/  STS.U16 [R84+UR13+0x2100], R61 ;  /* 0x0021003d54007988 */ /* 0x010fe8000800040d */
[----:B-----5:R0:W-:Y:S01]  /*1670*/  STS.U16 [R84+UR13+0x2300], R57 ;  /* 0x0023003954007988 */ /* 0x0201e2000800040d */
[----:B------:R1:W-:Y:S06]  /*1680*/  MEMBAR.ALL.CTA ;  /* 0x0000000000007992 */ /* 0x0003ec0000008000 */
[----:B-1----:R-:W1:Y:S02]  /*1690*/  FENCE.VIEW.ASYNC.S ;  /* 0x00000000000073c6 */ /* 0x002e640000000000 */
[----:B-1----:R-:W-:Y:S06]  /*16a0*/  BAR.SYNC.DEFER_BLOCKING 0x0 ;  /* 0x0000000000007b1d */ /* 0x002fec0000010000 */
[----:B------:R1:W2:Y:S04]  /*16b0*/  LDG.E.U16 R85, desc[UR14][R88.64] ;  /* 0x0000000e58557981 */ /* 0x0002a8000c1e1500 */
[----:B------:R-:W3:Y:S01]  /*16c0*/  LDG.E.U16 R92, desc[UR14][R92.64] ;  /* 0x0000000e5c5c7981 */ /* 0x000ee2000c1e1500 */
[----:B0-----:R-:W-:-:S03]  /*16d0*/  WARPGROUP.ARRIVE ;  /* 0x00000000000079c5 */ /* 0x001fc60000000000 */
[----:B------:R0:W4:Y:S01]  /*16e0*/  LDG.E.U16 R91, desc[UR14][R90.64] ;  /* 0x0000000e5a5b7981 */ /* 0x000122000c1e1500 */
[----:B-1----:R-:W-:Y:S02]  /*16f0*/  IMAD.WIDE R88, R79, 0x2, R10 ;  /* 0x000000024f587825 */ /* 0x002fe400078e020a */
[----:B------:R-:W-:Y:S04]  /*1700*/  HGMMA.64x16x16.F32 R64, gdesc[UR16].tnspA, RZ, !UPT ;  /* 0x20200000104079f0 */ /* 0x000fe8000c7008ff */
[----:B------:R1:W5:Y:S01]  /*1710*/  LDG.E.U16 R88, desc[UR14][R88.64] ;  /* 0x0000000e58587981 */ /* 0x000362000c1e1500 */
[----:B------:R-:W-:Y:S04]  /*1720*/  HGMMA.64x16x16.F32 R64, gdesc[UR8].tnspA, R64 ;  /* 0x20200000084079f0 */ /* 0x000fe80008700840 */
[----:B------:R-:W-:Y:S01]  /*1730*/  HGMMA.64x16x16.F32 R56, gdesc[UR20].tnspA, RZ, !UPT ;  /* 0x20200000143879f0 */ /* 0x000fe2000c7008ff */
[----:B------:R-:W-:Y:S01]  /*1740*/  UMOV UR26, UR10 ;  /* 0x0000000a001a7c82 */ /* 0x000fe20008000000 */
[----:B------:R-:W-:-:S02]  /*1750*/  UMOV UR27, UR11 ;  /* 0x0000000b001b7c82 */ /* 0x000fc40008000000 */
[----:B------:R-:W-:Y:S01]  /*1760*/  HGMMA.64x16x16.F32 R56, gdesc[UR24].tnspA, R56, gsb0 ;  /* 0x20200000183879f0 */ /* 0x000fe20008000838 */
[----:B0-----:R-:W-:-:S04]  /*1770*/  IADD3 R90, P2, R72, UR4, RZ ;  /* 0x00000004485a7c10 */ /* 0x001fc8000ff5e0ff */
[----:B-1----:R-:W-:-:S04]  /*1780*/  IADD3 R89, P3, R90, 0x8, RZ ;  /* 0x000000085a597810 */ /* 0x002fc80007f7e0ff */
[C---:B------:R-:W-:Y:S02]  /*1790*/  ISETP.GT.U32.AND P6, PT, R89.reuse, R4, PT ;  /* 0x000000045900720c */ /* 0x040fe40003fc4070 */
[C---:B------:R-:W-:Y:S02]  /*17a0*/  ISETP.GT.U32.AND P1, PT, R89.reuse, R82, PT ;  /* 0x000000525900720c */ /* 0x040fe40003f24070 */
[----:B------:R-:W-:Y:S01]  /*17b0*/  ISETP.GT.U32.AND P0, PT, R89, R81, PT ;  /* 0x000000515900720c */ /* 0x000fe20003f04070 */
[----:B------:R-:W-:Y:S01]  /*17c0*/  IMAD.X R89, RZ, RZ, UR5, P2 ;  /* 0x00000005ff597e24 */ /* 0x000fe200090e06ff */
[C---:B------:R-:W-:Y:S02]  /*17d0*/  ISETP.GT.U32.AND P5, PT, R90.reuse, R83, PT ;  /* 0x000000535a00720c */ /* 0x040fe40003fa4070 */
[----:B------:R-:W-:Y:S02]  /*17e0*/  ISETP.GT.U32.AND P2, PT, R90, R4, PT ;  /* 0x000000045a00720c */ /* 0x000fe40003f44070 */
[----:B------:R-:W-:-:S02]  /*17f0*/  IADD3.X R93, RZ, R89, RZ, P3, !PT ;  /* 0x00000059ff5d7210 */ /* 0x000fc40001ffe4ff */
[C---:B------:R-:W-:Y:S02]  /*1800*/  ISETP.GE.U32.AND P3, PT, R90.reuse, R4, PT ;  /* 0x000000045a00720c */ /* 0x040fe40003f66070 */
[----:B------:R-:W-:Y:S02]  /*1810*/  ISETP.GE.U32.AND P4, PT, R90, R83, PT ;  /* 0x000000535a00720c */ /* 0x000fe40003f86070 */
[C---:B------:R-:W-:Y:S01]  /*1820*/  ISETP.GT.U32.AND.EX P5, PT, R89.reuse, RZ, PT, P5 ;  /* 0x000000ff5900720c */ /* 0x040fe20003fa4150 */
[----:B------:R-:W-:Y:S02]  /*1830*/  WARPGROUP.DEPBAR.LE gsb0, 0x0 ;  /* 0x00008000000079c5 */ /* 0x000fe40000010000 */
[----:B------:R-:W-:Y:S01]  /*1840*/  BAR.SYNC.DEFER_BLOCKING 0x0 ;  /* 0x0000000000007b1d */ /* 0x000fe20000010000 */
[----:B------:R-:W-:Y:S01]  /*1850*/  FMUL R64, R64, UR7 ;  /* 0x0000000740407c20 */ /* 0x000fe20008400000 */
[----:B------:R-:W-:Y:S01]  /*1860*/  ISETP.GT.U32.AND.EX P2, PT, R89, RZ, PT, P2 ;  /* 0x000000ff5900720c */ /* 0x000fe20003f44120 */
[----:B------:R-:W-:Y:S01]  /*1870*/  FMUL R70, R70, UR7 ;  /* 0x0000000746467c20 */ /* 0x000fe20008400000 */
[----:B------:R-:W-:-:S02]  /*1880*/  ISETP.GT.U32.AND.EX P6, PT, R93, RZ, PT, P6 ;  /* 0x000000ff5d00720c */ /* 0x000fc40003fc4160 */
[C---:B------:R-:W-:Y:S02]  /*1890*/  ISETP.GE.U32.AND.EX P3, PT, R89.reuse, RZ, PT, P3 ;  /* 0x000000ff5900720c */ /* 0x040fe40003f66130 */
[----:B------:R-:W-:Y:S01]  /*18a0*/  ISETP.GE.U32.AND.EX P4, PT, R89, RZ, PT, P4 ;  /* 0x000000ff5900720c */ /* 0x000fe20003f86140 */
[----:B------:R-:W-:Y:S01]  /*18b0*/  FMUL R69, R69, UR7 ;  /* 0x0000000745457c20 */ /* 0x000fe20008400000 */
[----:B--2---:R0:W-:Y:S04]  /*18c0*/  STS.U16 [R9+UR13+0x2200], R85 ;  /* 0x0022005509007988 */ /* 0x0041e8000800040d */
[----:B---3--:R1:W-:Y:S01]  /*18d0*/  STS.U16 [R9+UR13+0x2000], R92 ;  /* 0x0020005c09007988 */ /* 0x0083e2000800040d */
[----:B0-----:R-:W-:-:S03]  /*18e0*/  FMUL R85, R67, UR7 ;  /* 0x0000000743557c20 */ /* 0x001fc60008400000 */
[----:B-----5:R0:W-:Y:S01]  /*18f0*/  STS.U16 [R9+UR13+0x2300], R88 ;  /* 0x0023005809007988 */ /* 0x0201e2000800040d */
[----:B-1----:R-:W-:Y:S01]  /*1900*/  FMUL R92, R68, UR7 ;  /* 0x00000007445c7c20 */ /* 0x002fe20008400000 */
[----:B------:R-:W-:Y:S01]  /*1910*/  FMUL R68, R65, UR7 ;  /* 0x0000000741447c20 */ /* 0x000fe20008400000 */
[----:B0-----:R-:W-:Y:S01]  /*1920*/  FMUL R88, R66, UR7 ;  /* 0x0000000742587c20 */ /* 0x001fe20008400000 */
[----:B------:R-:W-:-:S04]  /*1930*/  FSEL R65, R64, -INF , !P2 ;  /* 0xff80000040417808 */ /* 0x000fc80005000000 */
[----:B------:R-:W-:Y:S02]  /*1940*/  FSEL R88, R88, -INF , !P5 ;  /* 0xff80000058587808 */ /* 0x000fe40006800000 */
[----:B------:R-:W-:Y:S02]  /*1950*/  IADD3 R67, P5, R90, 0x9, RZ ;  /* 0x000000095a437810 */ /* 0x000fe40007fbe0ff */
[----:B------:R-:W-:Y:S02]  /*1960*/  FSEL R92, R92, -INF , !P6 ;  /* 0xff8000005c5c7808 */ /* 0x000fe40007000000 */
[----:B------:R-:W-:Y:S02]  /*1970*/  FSEL R64, R70, -INF , !P2 ;  /* 0xff80000046407808 */ /* 0x000fe40005000000 */
[----:B------:R-:W-:Y:S02]  /*1980*/  FSEL R66, R68, -INF , !P3 ;  /* 0xff80000044427808 */ /* 0x000fe40005800000 */
[----:B------:R-:W-:-:S02]  /*1990*/  FSEL R85, R85, -INF , !P4 ;  /* 0xff80000055557808 */ /* 0x000fc40006000000 */
[CC--:B------:R-:W-:Y:S02]  /*19a0*/  ISETP.GT.U32.AND P6, PT, R90.reuse, R82.reuse, PT ;  /* 0x000000525a00720c */ /* 0x0c0fe40003fc4070 */
[C---:B------:R-:W-:Y:S02]  /*19b0*/  ISETP.GE.U32.AND P2, PT, R90.reuse, R82, PT ;  /* 0x000000525a00720c */ /* 0x040fe40003f46070 */
[CC--:B------:R-:W-:Y:S02]  /*19c0*/  ISETP.GT.U32.AND P3, PT, R90.reuse, R81.reuse, PT ;  /* 0x000000515a00720c */ /* 0x0c0fe40003f64070 */
[----:B------:R-:W-:Y:S01]  /*19d0*/  ISETP.GE.U32.AND P4, PT, R90, R81, PT ;  /* 0x000000515a00720c */ /* 0x000fe20003f86070 */
[----:B------:R-:W-:Y:S01]  /*19e0*/  IMAD.X R90, RZ, RZ, R89, P5 ;  /* 0x000000ffff5a7224 */ /* 0x000fe200028e0659 */
[----:B------:R-:W-:Y:S02]  /*19f0*/  ISETP.GT.U32.AND P5, PT, R67, R4, PT ;  /* 0x000000044300720c */ /* 0x000fe40003fa4070 */
[----:B------:R-:W-:-:S02]  /*1a00*/  ISETP.GT.U32.AND.EX P6, PT, R89, RZ, PT, P6 ;  /* 0x000000ff5900720c */ /* 0x000fc40003fc4160 */
[C---:B------:R-:W-:Y:S02]  /*1a10*/  ISETP.GE.U32.AND.EX P2, PT, R89.reuse, RZ, PT, P2 ;  /* 0x000000ff5900720c */ /* 0x040fe40003f46120 */
[C---:B------:R-:W-:Y:S02]  /*1a20*/  ISETP.GT.U32.AND.EX P3, PT, R89.reuse, RZ, PT, P3 ;  /* 0x000000ff5900720c */ /* 0x040fe40003f64130 */
[----:B------:R-:W-:Y:S02]  /*1a30*/  ISETP.GE.U32.AND.EX P4, PT, R89, RZ, PT, P4 ;  /* 0x000000ff5900720c */ /* 0x000fe40003f86140 */
[----:B------:R-:W-:Y:S02]  /*1a40*/  ISETP.GT.U32.AND.EX P5, PT, R90, RZ, PT, P5 ;  /* 0x000000ff5a00720c */ /* 0x000fe40003fa4150 */
[----:B------:R-:W-:Y:S01]  /*1a50*/  FMNMX R89, R65, R66, !PT ;  /* 0x0000004241597209 */ /* 0x000fe20007800000 */
[----:B------:R-:W-:Y:S01]  /*1a60*/  FMUL R68, R56, UR7 ;  /* 0x0000000738447c20 */ /* 0x000fe20008400000 */
[----:B------:R-:W-:-:S02]  /*1a70*/  FSEL R69, R69, -INF , !P5 ;  /* 0xff80000045457808 */ /* 0x000fc40006800000 */
[----:B------:R-:W-:Y:S01]  /*1a80*/  FMNMX R56, R92, R89, !PT ;  /* 0x000000595c387209 */ /* 0x000fe20007800000 */
[----:B------:R-:W-:-:S03]  /*1a90*/  FMUL R70, R71, UR7 ;  /* 0x0000000747467c20 */ /* 0x000fc60008400000 */
[----:B------:R-:W-:-:S05]  /*1aa0*/  FMNMX R71, R69, R56, !PT ;  /* 0x0000003845477209 */ /* 0x000fca0007800000 */
[----:B------:R-:W0:Y:S01]  /*1ab0*/  SHFL.BFLY PT, R56, R71, 0x2, 0x1f ;  /* 0x0c401f0047387f89 */ /* 0x000e2200000e0000 */
[----:B------:R-:W-:Y:S02]  /*1ac0*/  ISETP.GT.U32.AND P5, PT, R67, R83, PT ;  /* 0x000000534300720c */ /* 0x000fe40003fa4070 */
[----:B0-----:R-:W-:-:S05]  /*1ad0*/  FMNMX R89, R71, R56, !PT ;  /* 0x0000003847597209 */ /* 0x001fca0007800000 */
[----:B------:R-:W0:Y:S01]  /*1ae0*/  SHFL.BFLY PT, R56, R89, 0x1, 0x1f ;  /* 0x0c201f0059387f89 */ /* 0x000e2200000e0000 */
[----:B------:R-:W-:Y:S02]  /*1af0*/  ISETP.GT.U32.AND.EX P5, PT, R90, RZ, PT, P5 ;  /* 0x000000ff5a00720c */ /* 0x000fe40003fa4150 */
[----:B------:R-:W-:Y:S02]  /*1b00*/  FSEL R68, R68, -INF , !P6 ;  /* 0xff80000044447808 */ /* 0x000fe40007000000 */
[----:B------:R-:W-:Y:S02]  /*1b10*/  FSEL R70, R70, -INF , !P5 ;  /* 0xff80000046467808 */ /* 0x000fe40006800000 */
[C---:B------:R-:W-:Y:S02]  /*1b20*/  ISETP.GT.U32.AND P6, PT, R67.reuse, R82, PT ;  /* 0x000000524300720c */ /* 0x040fe40003fc4070 */
[----:B------:R-:W-:Y:S02]  /*1b30*/  ISETP.GT.U32.AND P5, PT, R67, R81, PT ;  /* 0x000000514300720c */ /* 0x000fe40003fa4070 */
[----:B0-----:R-:W-:-:S04]  /*1b40*/  FMNMX R67, R89, R56, !PT ;  /* 0x0000003859437209 */ /* 0x001fc80007800000 */
[----:B------:R-:W-:-:S05]  /*1b50*/  FMNMX R67, R67, R74, !PT ;  /* 0x0000004a43437209 */ /* 0x000fca0007800000 */
[--C-:B------:R-:W-:Y:S01]  /*1b60*/  FADD R65, R65, -R67.reuse ;  /* 0x8000004341417221 */ /* 0x100fe20000000000 */
[----:B------:R-:W-:-:S03]  /*1b70*/  FADD R66, R66, -R67 ;  /* 0x8000004342427221 */ /* 0x000fc60000000000 */
[----:B------:R-:W-:Y:S01]  /*1b80*/  FMUL R56, R65, 1.4426950216293334961 ;  /* 0x3fb8aa3b41387820 */ /* 0x000fe20000400000 */
[----:B------:R-:W-:Y:S01]  /*1b90*/  FMUL R65, R66, 1.4426950216293334961 ;  /* 0x3fb8aa3b42417820 */ /* 0x000fe20000400000 */
[--C-:B------:R-:W-:Y:S01]  /*1ba0*/  FADD R92, R92, -R67.reuse ;  /* 0x800000435c5c7221 */ /* 0x100fe20000000000 */
[----:B------:R-:W-:-:S03]  /*1bb0*/  FADD R66, R69, -R67 ;  /* 0x8000004345427221 */ /* 0x000fc60000000000 */
[----:B------:R-:W-:Y:S01]  /*1bc0*/  MUFU.EX2 R56, R56 ;  /* 0x0000003800387308 */ /* 0x000fe20000000800 */
[----:B------:R-:W-:Y:S01]  /*1bd0*/  FMUL R92, R92, 1.4426950216293334961 ;  /* 0x3fb8aa3b5c5c7820 */ /* 0x000fe20000400000 */
[----:B------:R-:W-:-:S06]  /*1be0*/  FMUL R66, R66, 1.4426950216293334961 ;  /* 0x3fb8aa3b42427820 */ /* 0x000fcc0000400000 */
[----:B------:R-:W0:Y:S08]  /*1bf0*/  MUFU.EX2 R65, R65 ;  /* 0x0000004100417308 */ /* 0x000e300000000800 */
[----:B------:R-:W1:Y:S08]  /*1c00*/  MUFU.EX2 R69, R92 ;  /* 0x0000005c00457308 */ /* 0x000e700000000800 */
[----:B------:R-:W2:Y:S01]  /*1c10*/  MUFU.EX2 R66, R66 ;  /* 0x0000004200427308 */ /* 0x000ea20000000800 */
[----:B0-----:R-:W-:Y:S01]  /*1c20*/  FADD R71, R56, R65 ;  /* 0x0000004138477221 */ /* 0x001fe20000000000 */
[----:B------:R-:W-:-:S02]  /*1c30*/  ISETP.GT.U32.AND.EX P1, PT, R93, RZ, PT, P1 ;  /* 0x000000ff5d00720c */ /* 0x000fc40003f24110 */
[----:B------:R-:W-:Y:S01]  /*1c40*/  ISETP.GT.U32.AND.EX P0, PT, R93, RZ, PT, P0 ;  /* 0x000000ff5d00720c */ /* 0x000fe20003f04100 */
[----:B-1----:R-:W-:Y:S01]  /*1c50*/  FADD R71, R69, R71 ;  /* 0x0000004745477221 */ /* 0x002fe20000000000 */
[C---:B------:R-:W-:Y:S02]  /*1c60*/  ISETP.GT.U32.AND.EX P6, PT, R90.reuse, RZ, PT, P6 ;  /* 0x000000ff5a00720c */ /* 0x040fe40003fc4160 */
[----:B------:R-:W-:Y:S01]  /*1c70*/  ISETP.GT.U32.AND.EX P5, PT, R90, RZ, PT, P5 ;  /* 0x000000ff5a00720c */ /* 0x000fe20003fa4150 */
[----:B--2---:R-:W-:-:S05]  /*1c80*/  FADD R93, R66, R71 ;  /* 0x00000047425d7221 */ /* 0x004fca0000000000 */
[----:B------:R-:W0:Y:S01]  /*1c90*/  SHFL.BFLY PT, R90, R93, 0x2, 0x1f ;  /* 0x0c401f005d5a7f89 */ /* 0x000e2200000e0000 */
[----:B------:R-:W-:Y:S01]  /*1ca0*/  FMNMX R89, R88, R85, !PT ;  /* 0x0000005558597209 */ /* 0x000fe20007800000 */
[----:B0-----:R-:W-:-:S05]  /*1cb0*/  FADD R90, R93, R90 ;  /* 0x0000005a5d5a7221 */ /* 0x001fca0000000000 */
[----:B------:R-:W0:Y:S01]  /*1cc0*/  SHFL.BFLY PT, R71, R90, 0x1, 0x1f ;  /* 0x0c201f005a477f89 */ /* 0x000e2200000e0000 */
[----:B------:R-:W-:-:S04]  /*1cd0*/  FMNMX R89, R64, R89, !PT ;  /* 0x0000005940597209 */ /* 0x000fc80007800000 */
[----:B------:R-:W-:Y:S01]  /*1ce0*/  FMNMX R89, R70, R89, !PT ;  /* 0x0000005946597209 */ /* 0x000fe20007800000 */
[----:B------:R-:W-:Y:S01]  /*1cf0*/  FADD R74, -R67, R74 ;  /* 0x0000004a434a7221 */ /* 0x000fe20000000100 */
[----:B----4-:R1:W-:Y:S01]  /*1d00*/  STS.U16 [R9+UR13+0x2100], R91 ;  /* 0x0021005b09007988 */ /* 0x0103e2000800040d */
[----:B------:R-:W-:Y:S01]  /*1d10*/  FMUL R57, R57, UR7 ;  /* 0x0000000739397c20 */ /* 0x000fe20008400000 */
[----:B------:R-:W-:Y:S01]  /*1d20*/  F2FP.F16.F32.PACK_AB R56, R65, R56 ;  /* 0x000000384138723e */ /* 0x000fe200000000ff */
[----:B------:R-:W-:Y:S01]  /*1d30*/  FMUL R58, R58, UR7 ;  /* 0x000000073a3a7c20 */ /* 0x000fe20008400000 */
[----:B------:R-:W-:Y:S01]  /*1d40*/  FMUL R59, R59, UR7 ;  /* 0x000000073b3b7c20 */ /* 0x000fe20008400000 */
[----:B------:R-:W-:Y:S01]  /*1d50*/  FMUL R62, R62, UR7 ;  /* 0x000000073e3e7c20 */ /* 0x000fe20008400000 */
[----:B------:R2:W-:Y:S06]  /*1d60*/  MEMBAR.ALL.CTA ;  /* 0x0000000000007992 */ /* 0x0005ec0000008000 */
[----:B--2---:R-:W2:Y:S01]  /*1d70*/  FENCE.VIEW.ASYNC.S ;  /* 0x00000000000073c6 */ /* 0x004ea20000000000 */
[----:B0-----:R-:W-:-:S03]  /*1d80*/  FADD R71, R90, R71 ;  /* 0x000000475a477221 */ /* 0x001fc60000000000 */
[----:B--2---:R-:W0:Y:S01]  /*1d90*/  SHFL.BFLY PT, R90, R89, 0x2, 0x1f ;  /* 0x0c401f00595a7f89 */ /* 0x004e2200000e0000 */
[----:B-1----:R-:W-:-:S04]  /*1da0*/  FMUL R91, R74, 1.4426950216293334961 ;  /* 0x3fb8aa3b4a5b7820 */ /* 0x002fc80000400000 */
[----:B------:R-:W1:Y:S01]  /*1db0*/  MUFU.EX2 R92, R91 ;  /* 0x0000005b005c7308 */ /* 0x000e620000000800 */
[----:B0-----:R-:W-:Y:S01]  /*1dc0*/  FMNMX R74, R89, R90, !PT ;  /* 0x0000005a594a7209 */ /* 0x001fe20007800000 */
[----:B-1----:R-:W-:-:S04]  /*1dd0*/  FFMA R8, R92, R8, R71 ;  /* 0x000000085c087223 */ /* 0x002fc80000000047 */
[----:B------:R-:W0:Y:S01]  /*1de0*/  SHFL.BFLY PT, R71, R74, 0x1, 0x1f ;  /* 0x0c201f004a477f89 */ /* 0x000e2200000e0000 */
[----:B------:R-:W-:Y:S01]  /*1df0*/  FMUL R90, R60, UR7 ;  /* 0x000000073c5a7c20 */ /* 0x000fe20008400000 */
[----:B------:R-:W-:-:S04]  /*1e00*/  FSEL R60, R57, -INF , !P2 ;  /* 0xff800000393c7808 */ /* 0x000fc80005000000 */
[----:B------:R-:W-:Y:S02]  /*1e10*/  FSEL R90, R90, -INF , !P1 ;  /* 0xff8000005a5a7808 */ /* 0x000fe40004800000 */
[----:B------:R-:W-:-:S04]  /*1e20*/  FMNMX R57, R68, R60, !PT ;  /* 0x0000003c44397209 */ /* 0x000fc80007800000 */
[----:B------:R-:W-:Y:S02]  /*1e30*/  FMNMX R57, R90, R57, !PT ;  /* 0x000000395a397209 */ /* 0x000fe40007800000 */
[----:B0-----:R-:W-:Y:S01]  /*1e40*/  FMNMX R65, R74, R71, !PT ;  /* 0x000000474a417209 */ /* 0x001fe20007800000 */
[----:B------:R-:W-:-:S03]  /*1e50*/  FMUL R74, R61, UR7 ;  /* 0x000000073d4a7c20 */ /* 0x000fc60008400000 */
[----:B------:R-:W-:Y:S02]  /*1e60*/  FMNMX R65, R65, R76, !PT ;  /* 0x0000004c41417209 */ /* 0x000fe40007800000 */
[----:B------:R-:W-:-:S03]  /*1e70*/  FSEL R74, R74, -INF , !P6 ;  /* 0xff8000004a4a7808 */ /* 0x000fc60007000000 */
[----:B------:R-:W-:Y:S01]  /*1e80*/  FADD R88, R88, -R65 ;  /* 0x8000004158587221 */ /* 0x000fe20000000000 */
[----:B------:R-:W-:-:S03]  /*1e90*/  FMNMX R71, R74, R57, !PT ;  /* 0x000000394a477209 */ /* 0x000fc60007800000 */
[----:B------:R-:W-:Y:S02]  /*1ea0*/  FMUL R57, R88, 1.4426950216293334961 ;  /* 0x3fb8aa3b58397820 */ /* 0x000fe40000400000 */
[----:B------:R-:W0:Y:S01]  /*1eb0*/  SHFL.BFLY PT, R88, R71, 0x2, 0x1f ;  /* 0x0c401f0047587f89 */ /* 0x000e2200000e0000 */
[----:B------:R-:W-:Y:S02]  /*1ec0*/  FSEL R58, R58, -INF , !P3 ;  /* 0xff8000003a3a7808 */ /* 0x000fe40005800000 */
[----:B------:R-:W-:Y:S01]  /*1ed0*/  FSEL R59, R59, -INF , !P4 ;  /* 0xff8000003b3b7808 */ /* 0x000fe20006000000 */
[----:B------:R-:W-:Y:S01]  /*1ee0*/  FADD R85, R85, -R65 ;  /* 0x8000004155557221 */ /* 0x000fe20000000000 */
[----:B------:R-:W-:Y:S01]  /*1ef0*/  FMUL R61, R63, UR7 ;  /* 0x000000073f3d7c20 */ /* 0x000fe20008400000 */
[----:B------:R-:W-:Y:S02]  /*1f00*/  FSEL R63, R62, -INF , !P0 ;  /* 0xff8000003e3f7808 */ /* 0x000fe40004000000 */
[----:B------:R-:W-:Y:S01]  /*1f10*/  FMNMX R62, R58, R59, !PT ;  /* 0x0000003b3a3e7209 */ /* 0x000fe20007800000 */
[----:B------:R-:W-:Y:S01]  /*1f20*/  FMUL R85, R85, 1.4426950216293334961 ;  /* 0x3fb8aa3b55557820 */ /* 0x000fe20000400000 */
[----:B------:R-:W-:Y:S01]  /*1f30*/  FSEL R61, R61, -INF , !P5 ;  /* 0xff8000003d3d7808 */ /* 0x000fe20006800000 */
[----:B------:R-:W-:Y:S01]  /*1f40*/  FMUL R40, R40, R92 ;  /* 0x0000005c28287220 */ /* 0x000fe20000400000 */
[----:B------:R-:W-:Y:S01]  /*1f50*/  FMNMX R62, R63, R62, !PT ;  /* 0x0000003e3f3e7209 */ /* 0x000fe20007800000 */
[-C--:B------:R-:W-:Y:S01]  /*1f60*/  FMUL R41, R41, R92.reuse ;  /* 0x0000005c29297220 */ /* 0x080fe20000400000 */
[-C--:B------:R-:W-:Y:S01]  /*1f70*/  FMUL R44, R44, R92.reuse ;  /* 0x0000005c2c2c7220 */ /* 0x080fe20000400000 */
[-C--:B------:R-:W-:Y:S01]  /*1f80*/  FMUL R45, R45, R92.reuse ;  /* 0x0000005c2d2d7220 */ /* 0x080fe20000400000 */
[-C--:B------:R-:W-:Y:S01]  /*1f90*/  FMUL R48, R48, R92.reuse ;  /* 0x0000005c30307220 */ /* 0x080fe20000400000 */
[-C--:B------:R-:W-:Y:S01]  /*1fa0*/  FMUL R49, R49, R92.reuse ;  /* 0x0000005c31317220 */ /* 0x080fe20000400000 */
[-C--:B------:R-:W-:Y:S01]  /*1fb0*/  FMUL R52, R52, R92.reuse ;  /* 0x0000005c34347220 */ /* 0x080fe20000400000 */
[----:B------:R-:W-:Y:S01]  /*1fc0*/  FMUL R53, R53, R92 ;  /* 0x0000005c35357220 */ /* 0x000fe20000400000 */
[----:B------:R-:W-:Y:S01]  /*1fd0*/  MUFU.EX2 R57, R57 ;  /* 0x0000003900397308 */ /* 0x000fe20000000800 */
[----:B------:R-:W-:-:S07]  /*1fe0*/  FMNMX R89, R61, R62, !PT ;  /* 0x0000003e3d597209 */ /* 0x000fce0007800000 */
[----:B------:R-:W1:Y:S01]  /*1ff0*/  MUFU.EX2 R92, R85 ;  /* 0x00000055005c7308 */ /* 0x000e620000000800 */
[----:B0-----:R-:W-:Y:S02]  /*2000*/  FMNMX R93, R71, R88, !PT ;  /* 0x00000058475d7209 */ /* 0x001fe40007800000 */
[----:B------:R-:W0:Y:S01]  /*2010*/  SHFL.BFLY PT, R88, R89, 0x2, 0x1f ;  /* 0x0c401f0059587f89 */ /* 0x000e2200000e0000 */
[----:B-1----:R-:W-:Y:S01]  /*2020*/  FADD R62, R57, R92 ;  /* 0x0000005c393e7221 */ /* 0x002fe20000000000 */
[----:B------:R-:W-:Y:S02]  /*2030*/  F2FP.F16.F32.PACK_AB R57, R92, R57 ;  /* 0x000000395c39723e */ /* 0x000fe400000000ff */
[----:B------:R-:W1:Y:S01]  /*2040*/  SHFL.BFLY PT, R92, R93, 0x1, 0x1f ;  /* 0x0c201f005d5c7f89 */ /* 0x000e6200000e0000 */
[----:B0-----:R-:W-:-:S05]  /*2050*/  FMNMX R88, R89, R88, !PT ;  /* 0x0000005859587209 */ /* 0x001fca0007800000 */
[----:B------:R-:W0:Y:S01]  /*2060*/  SHFL.BFLY PT, R91, R88, 0x1, 0x1f ;  /* 0x0c201f00585b7f89 */ /* 0x000e2200000e0000 */
[----:B------:R-:W-:-:S04]  /*2070*/  FADD R64, R64, -R65 ;  /* 0x8000004140407221 */ /* 0x000fc80000000000 */
[----:B------:R-:W-:Y:S01]  /*2080*/  FMUL R85, R64, 1.4426950216293334961 ;  /* 0x3fb8aa3b40557820 */ /* 0x000fe20000400000 */
[----:B-1----:R-:W-:-:S04]  /*2090*/  FMNMX R71, R93, R92, !PT ;  /* 0x0000005c5d477209 */ /* 0x002fc80007800000 */
[----:B------:R-:W-:Y:S01]  /*20a0*/  FMNMX R71, R71, R78, !PT ;  /* 0x0000004e47477209 */ /* 0x000fe20007800000 */
[----:B------:R-:W1:Y:S04]  /*20b0*/  MUFU.EX2 R85, R85 ;  /* 0x0000005500557308 */ /* 0x000e680000000800 */
[----:B------:R-:W-:Y:S01]  /*20c0*/  FADD R64, R68, -R71 ;  /* 0x8000004744407221 */ /* 0x000fe20000000000 */
[----:B------:R-:W-:-:S03]  /*20d0*/  FADD R70, R70, -R65 ;  /* 0x8000004146467221 */ /* 0x000fc60000000000 */
[----:B------:R-:W-:Y:S01]  /*20e0*/  FMUL R93, R64, 1.4426950216293334961 ;  /* 0x3fb8aa3b405d7820 */ /* 0x000fe20000400000 */
[--C-:B------:R-:W-:Y:S01]  /*20f0*/  FADD R64, R60, -R71.reuse ;  /* 0x800000473c407221 */ /* 0x100fe20000000000 */
[----:B0-----:R-:W-:Y:S01]  /*2100*/  FMNMX R91, R88, R91, !PT ;  /* 0x0000005b585b7209 */ /* 0x001fe20007800000 */
[--C-:B------:R-:W-:Y:S01]  /*2110*/  FADD R90, R90, -R71.reuse ;  /* 0x800000475a5a7221 */ /* 0x100fe20000000000 */
[----:B------:R-:W-:Y:S01]  /*2120*/  FADD R74, R74, -R71 ;  /* 0x800000474a4a7221 */ /* 0x000fe20000000000 */
[----:B------:R-:W-:Y:S01]  /*2130*/  FMUL R89, R64, 1.4426950216293334961 ;  /* 0x3fb8aa3b40597820 */ /* 0x000fe20000400000 */
[----:B------:R-:W-:Y:S01]  /*2140*/  FMUL R92, R70, 1.4426950216293334961 ;  /* 0x3fb8aa3b465c7820 */ /* 0x000fe20000400000 */
[----:B------:R-:W-:Y:S01]  /*2150*/  FMNMX R64, R91, R80, !PT ;  /* 0x000000505b407209 */ /* 0x000fe20007800000 */
[----:B------:R-:W-:Y:S01]  /*2160*/  FMUL R70, R90, 1.4426950216293334961 ;  /* 0x3fb8aa3b5a467820 */ /* 0x000fe20000400000 */
[----:B------:R-:W-:Y:S01]  /*2170*/  FMUL R91, R74, 1.4426950216293334961 ;  /* 0x3fb8aa3b4a5b7820 */ /* 0x000fe20000400000 */
[----:B------:R-:W0:Y:S02]  /*2180*/  MUFU.EX2 R68, R92 ;  /* 0x0000005c00447308 */ /* 0x000e240000000800 */
[----:B------:R-:W-:-:S06]  /*2190*/  FADD R74, R58, -R64 ;  /* 0x800000403a4a7221 */ /* 0x000fcc0000000000 */
[----:B------:R1:W-:Y:S01]  /*21a0*/  MUFU.EX2 R60, R93 ;  /* 0x0000005d003c7308 */ /* 0x0003e20000000800 */
[----:B------:R-:W-:-:S07]  /*21b0*/  F2FP.F16.F32.PACK_AB R58, R66, R69 ;  /* 0x00000045423a723e */ /* 0x000fce00000000ff */
[----:B------:R-:W2:Y:S01]  /*21c0*/  MUFU.EX2 R89, R89 ;  /* 0x0000005900597308 */ /* 0x000ea20000000800 */
[----:B-1----:R-:W-:Y:S01]  /*21d0*/  FADD R93, R85, R62 ;  /* 0x0000003e555d7221 */ /* 0x002fe20000000000 */
[--C-:B------:R-:W-:Y:S01]  /*21e0*/  FADD R62, R59, -R64.reuse ;  /* 0x800000403b3e7221 */ /* 0x100fe20000000000 */
[----:B------:R-:W-:Y:S01]  /*21f0*/  FMUL R69, R74, 1.4426950216293334961 ;  /* 0x3fb8aa3b4a457820 */ /* 0x000fe20000400000 */
[----:B------:R-:W-:-:S04]  /*2200*/  FADD R63, R63, -R64 ;  /* 0x800000403f3f7221 */ /* 0x000fc80000000000 */
[----:B------:R-:W1:Y:S01]  /*2210*/  MUFU.EX2 R70, R70 ;  /* 0x0000004600467308 */ /* 0x000e620000000800 */
[----:B------:R-:W-:-:S07]  /*2220*/  FMUL R74, R62, 1.4426950216293334961 ;  /* 0x3fb8aa3b3e4a7820 */ /* 0x000fce0000400000 */
[----:B------:R-:W3:Y:S01]  /*2230*/  MUFU.EX2 R91, R91 ;  /* 0x0000005b005b7308 */ /* 0x000ee20000000800 */
[----:B------:R-:W-:Y:S01]  /*2240*/  FMUL R63, R63, 1.4426950216293334961 ;  /* 0x3fb8aa3b3f3f7820 */ /* 0x000fe20000400000 */
[----:B------:R-:W-:Y:S01]  /*2250*/  FADD R61, R61, -R64 ;  /* 0x800000403d3d7221 */ /* 0x000fe20000000000 */
[----:B0-----:R-:W-:Y:S01]  /*2260*/  F2FP.F16.F32.PACK_AB R59, R68, R85 ;  /* 0x00000055443b723e */ /* 0x001fe200000000ff */
[----:B--2---:R-:W-:-:S04]  /*2270*/  FADD R85, R60, R89 ;  /* 0x000000593c557221 */ /* 0x004fc80000000000 */
[----:B------:R-:W-:Y:S01]  /*2280*/  MUFU.EX2 R69, R69 ;  /* 0x0000004500457308 */ /* 0x000fe20000000800 */
[----:B------:R-:W-:Y:S01]  /*2290*/  FMUL R88, R61, 1.4426950216293334961 ;  /* 0x3fb8aa3b3d587820 */ /* 0x000fe20000400000 */
[----:B------:R-:W-:-:S06]  /*22a0*/  FADD R66, R68, R93 ;  /* 0x0000005d44427221 */ /* 0x000fcc0000000000 */
[----:B------:R-:W0:Y:S01]  /*22b0*/  MUFU.EX2 R74, R74 ;  /* 0x0000004a004a7308 */ /* 0x000e220000000800 */
[----:B-1----:R-:W-:Y:S01]  /*22c0*/  FADD R68, R70, R85 ;  /* 0x0000005546447221 */ /* 0x002fe20000000000 */
[----:B---3--:R-:W-:-:S06]  /*22d0*/  F2FP.F16.F32.PACK_AB R62, R91, R70 ;  /* 0x000000465b3e723e */ /* 0x008fcc00000000ff */
[----:B------:R-:W1:Y:S08]  /*22e0*/  MUFU.EX2 R63, R63 ;  /* 0x0000003f003f7308 */ /* 0x000e700000000800 */
[----:B------:R-:W2:Y:S01]  /*22f0*/  MUFU.EX2 R70, R88 ;  /* 0x0000005800467308 */ /* 0x000ea20000000800 */
[----:B0-----:R-:W-:Y:S01]  /*2300*/  FADD R90, R69, R74 ;  /* 0x0000004a455a7221 */ /* 0x001fe20000000000 */
[----:B------:R-:W-:Y:S01]  /*2310*/  F2FP.F16.F32.PACK_AB R61, R74, R69 ;  /* 0x000000454a3d723e */ /* 0x000fe200000000ff */
[----:B------:R-:W-:-:S02]  /*2320*/  FADD R76, -R65, R76 ;  /* 0x0000004c414c7221 */ /* 0x000fc40000000100 */
[----:B-1----:R-:W-:Y:S02]  /*2330*/  FADD R69, R63, R90 ;  /* 0x0000005a3f457221 */ /* 0x002fe40000000000 */
[----:B------:R-:W-:Y:S01]  /*2340*/  FMUL R74, R76, 1.4426950216293334961 ;  /* 0x3fb8aa3b4c4a7820 */ /* 0x000fe20000400000 */
[----:B------:R-:W-:Y:S01]  /*2350*/  FADD R76, -R71, R78 ;  /* 0x0000004e474c7221 */ /* 0x000fe20000000100 */
[C---:B--2---:R-:W-:Y:S01]  /*2360*/  FADD R69, R70.reuse, R69 ;  /* 0x0000004546457221 */ /* 0x044fe20000000000 */
[----:B------:R-:W-:Y:S01]  /*2370*/  F2FP.F16.F32.PACK_AB R63, R70, R63 ;  /* 0x0000003f463f723e */ /* 0x000fe200000000ff */
[----:B------:R-:W-:Y:S01]  /*2380*/  FADD R70, -R64, R80 ;  /* 0x0000005040467221 */ /* 0x000fe20000000100 */
[----:B------:R-:W-:Y:S01]  /*2390*/  FADD R68, R91, R68 ;  /* 0x000000445b447221 */ /* 0x000fe20000000000 */
[----:B------:R-:W-:Y:S02]  /*23a0*/  FMUL R76, R76, 1.4426950216293334961 ;  /* 0x3fb8aa3b4c4c7820 */ /* 0x000fe40000400000 */
[----:B------:R-:W-:Y:S01]  /*23b0*/  FMUL R70, R70, 1.4426950216293334961 ;  /* 0x3fb8aa3b46467820 */ /* 0x000fe20000400000 */
[----:B------:R-:W0:Y:S01]  /*23c0*/  MUFU.EX2 R74, R74 ;  /* 0x0000004a004a7308 */ /* 0x000e220000000800 */
[----:B------:R-:W1:Y:S07]  /*23d0*/  SHFL.BFLY PT, R85, R68, 0x2, 0x1f ;  /* 0x0c401f0044557f89 */ /* 0x000e6e00000e0000 */
[----:B------:R-:W2:Y:S08]  /*23e0*/  MUFU.EX2 R91, R76 ;  /* 0x0000004c005b7308 */ /* 0x000eb00000000800 */
[----:B------:R-:W3:Y:S01]  /*23f0*/  MUFU.EX2 R70, R70 ;  /* 0x0000004600467308 */ /* 0x000ee20000000800 */
[----:B------:R-:W-:-:S02]  /*2400*/  F2FP.F16.F32.PACK_AB R60, R89, R60 ;  /* 0x0000003c593c723e */ /* 0x000fc400000000ff */
[----:B------:R-:W4:Y:S01]  /*2410*/  SHFL.BFLY PT, R89, R66, 0x2, 0x1f ;  /* 0x0c401f0042597f89 */ /* 0x000f2200000e0000 */
[-C--:B0-----:R-:W-:Y:S01]  /*2420*/  FMUL R42, R42, R74.reuse ;  /* 0x0000004a2a2a7220 */ /* 0x081fe20000400000 */
[-C--:B------:R-:W-:Y:S01]  /*2430*/  FMUL R43, R43, R74.reuse ;  /* 0x0000004a2b2b7220 */ /* 0x080fe20000400000 */
[-C--:B------:R-:W-:Y:S01]  /*2440*/  FMUL R46, R46, R74.reuse ;  /* 0x0000004a2e2e7220 */ /* 0x080fe20000400000 */
[-C--:B------:R-:W-:Y:S01]  /*2450*/  FMUL R47, R47, R74.reuse ;  /* 0x0000004a2f2f7220 */ /* 0x080fe20000400000 */
[-C--:B------:R-:W-:Y:S01]  /*2460*/  FMUL R50, R50, R74.reuse ;  /* 0x0000004a32327220 */ /* 0x080fe20000400000 */
[-C--:B------:R-:W-:Y:S01]  /*2470*/  FMUL R51, R51, R74.reuse ;  /* 0x0000004a33337220 */ /* 0x080fe20000400000 */
[-C--:B------:R-:W-:Y:S01]  /*2480*/  FMUL R54, R54, R74.reuse ;  /* 0x0000004a36367220 */ /* 0x080fe20000400000 */
[----:B------:R-:W-:Y:S01]  /*2490*/  FMUL R55, R55, R74 ;  /* 0x0000004a37377220 */ /* 0x000fe20000400000 */
[-C--:B--2---:R-:W-:Y:S01]  /*24a0*/  FMUL R24, R24, R91.reuse ;  /* 0x0000005b18187220 */ /* 0x084fe20000400000 */
[-C--:B------:R-:W-:Y:S01]  /*24b0*/  FMUL R25, R25, R91.reuse ;  /* 0x0000005b19197220 */ /* 0x080fe20000400000 */
[-C--:B------:R-:W-:Y:S01]  /*24c0*/  FMUL R28, R28, R91.reuse ;  /* 0x0000005b1c1c7220 */ /* 0x080fe20000400000 */
[-C--:B------:R-:W-:Y:S01]  /*24d0*/  FMUL R29, R29, R91.reuse ;  /* 0x0000005b1d1d7220 */ /* 0x080fe20000400000 */
[-C--:B------:R-:W-:Y:S01]  /*24e0*/  FMUL R32, R32, R91.reuse ;  /* 0x0000005b20207220 */ /* 0x080fe20000400000 */
[-C--:B------:R-:W-:Y:S01]  /*24f0*/  FMUL R33, R33, R91.reuse ;  /* 0x0000005b21217220 */ /* 0x080fe20000400000 */
[-C--:B------:R-:W-:Y:S01]  /*2500*/  FMUL R36, R36, R91.reuse ;  /* 0x0000005b24247220 */ /* 0x080fe20000400000 */
[----:B------:R-:W-:Y:S01]  /*2510*/  FMUL R37, R37, R91 ;  /* 0x0000005b25257220 */ /* 0x000fe20000400000 */
[-C--:B---3--:R-:W-:Y:S01]  /*2520*/  FMUL R26, R26, R70.reuse ;  /* 0x000000461a1a7220 */ /* 0x088fe20000400000 */
[-C--:B------:R-:W-:Y:S01]  /*2530*/  FMUL R27, R27, R70.reuse ;  /* 0x000000461b1b7220 */ /* 0x080fe20000400000 */
[-C--:B------:R-:W-:Y:S01]  /*2540*/  FMUL R30, R30, R70.reuse ;  /* 0x000000461e1e7220 */ /* 0x080fe20000400000 */
[-C--:B------:R-:W-:Y:S01]  /*2550*/  FMUL R31, R31, R70.reuse ;  /* 0x000000461f1f7220 */ /* 0x080fe20000400000 */
[-C--:B------:R-:W-:Y:S01]  /*2560*/  FMUL R34, R34, R70.reuse ;  /* 0x0000004622227220 */ /* 0x080fe20000400000 */
[-C--:B------:R-:W-:Y:S01]  /*2570*/  FMUL R35, R35, R70.reuse ;  /* 0x0000004623237220 */ /* 0x080fe20000400000 */
[-C--:B------:R-:W-:Y:S01]  /*2580*/  FMUL R38, R38, R70.reuse ;  /* 0x0000004626267220 */ /* 0x080fe20000400000 */
[----:B------:R-:W-:Y:S01]  /*2590*/  FMUL R39, R39, R70 ;  /* 0x0000004627277220 */ /* 0x000fe20000400000 */
[----:B------:R-:W-:Y:S01]  /*25a0*/  BAR.SYNC.DEFER_BLOCKING 0x0 ;  /* 0x0000000000007b1d */ /* 0x000fe20000010000 */
[----:B-1----:R-:W-:-:S05]  /*25b0*/  FADD R85, R68, R85 ;  /* 0x0000005544557221 */ /* 0x002fca0000000000 */
[----:B------:R-:W0:Y:S01]  /*25c0*/  SHFL.BFLY PT, R68, R69, 0x2, 0x1f ;  /* 0x0c401f0045447f89 */ /* 0x000e2200000e0000 */
[----:B----4-:R-:W-:Y:S01]  /*25d0*/  FADD R89, R66, R89 ;  /* 0x0000005942597221 */ /* 0x010fe20000000000 */
[----:B------:R-:W-:-:S06]  /*25e0*/  WARPGROUP.ARRIVE ;  /* 0x00000000000079c5 */ /* 0x000fcc0000000000 */
[----:B------:R-:W-:Y:S03]  /*25f0*/  HGMMA.64x32x16.F32 R40, R56, gdesc[UR28], R40 ;  /* 0x0060001c38287df0 */ /* 0x000fe60008700828 */
[----:B------:R-:W-:Y:S01]  /*2600*/  HGMMA.64x32x16.F32 R24, R60, gdesc[UR28], R24, gsb0 ;  /* 0x0060001c3c187df0 */ /* 0x000fe20008000818 */
[----:B------:R-:W1:Y:S01]  /*2610*/  SHFL.BFLY PT, R66, R89, 0x1, 0x1f ;  /* 0x0c201f0059427f89 */ /* 0x000e6200000e0000 */
[----:B0-----:R-:W-:Y:S01]  /*2620*/  FADD R69, R69, R68 ;  /* 0x0000004445457221 */ /* 0x001fe20000000000 */
[----:B------:R-:W-:Y:S02]  /*2630*/  UIADD3 UR4, UP0, UR4, 0x10, URZ ;  /* 0x0000001004047890 */ /* 0x000fe4000ff1e03f */
[----:B------:R-:W0:Y:S02]  /*2640*/  SHFL.BFLY PT, R68, R85, 0x1, 0x1f ;  /* 0x0c201f0055447f89 */ /* 0x000e2400000e0000 */
[----:B------:R-:W-:-:S02]  /*2650*/  UIADD3.X UR5, URZ, UR5, URZ, UP0, !UPT ;  /* 0x000000053f057290 */ /* 0x000fc400087fe43f */
[----:B------:R-:W2:Y:S01]  /*2660*/  SHFL.BFLY PT, R76, R69, 0x1, 0x1f ;  /* 0x0c201f00454c7f89 */ /* 0x000ea200000e0000 */
[----:B------:R-:W-:Y:S01]  /*2670*/  ISETP.LE.U32.AND P0, PT, R0, UR4, PT ;  /* 0x0000000400007c0c */ /* 0x000fe2000bf03070 */
[----:B-1----:R-:W-:Y:S02]  /*2680*/  FADD R93, R89, R66 ;  /* 0x00000042595d7221 */ /* 0x002fe40000000000 */
[----:B------:R-:W-:-:S05]  /*2690*/  IMAD.U32 R66, RZ, RZ, UR5 ;  /* 0x00000005ff427e24 */ /* 0x000fca000f8e00ff */
[----:B------:R-:W-:Y:S01]  /*26a0*/  ISETP.GE.U32.AND.EX P0, PT, R66, RZ, PT, P0 ;  /* 0x000000ff4200720c */ /* 0x000fe20003f06100 */
[----:B0-----:R-:W-:Y:S01]  /*26b0*/  FADD R68, R85, R68 ;  /* 0x0000004455447221 */ /* 0x001fe20000000000 */
[----:B--2---:R-:W-:Y:S01]  /*26c0*/  FADD R89, R69, R76 ;  /* 0x0000004c45597221 */ /* 0x004fe20000000000 */
[----:B------:R-:W-:Y:S01]  /*26d0*/  FFMA R7, R74, R7, R93 ;  /* 0x000000074a077223 */ /* 0x000fe2000000005d */
[----:B------:R-:W-:Y:S01]  /*26e0*/  LEA R79, R75, R79, 0x4 ;  /* 0x0000004f4b4f7211 */ /* 0x000fe200078e20ff */
[----:B------:R-:W-:Y:S01]  /*26f0*/  FFMA R6, R91, R6, R68 ;  /* 0x000000065b067223 */ /* 0x000fe20000000044 */
[----:B------:R-:W-:Y:S01]  /*2700*/  FFMA R5, R70, R5, R89 ;  /* 0x0000000546057223 */ /* 0x000fe20000000059 */
[----:B------:R-:W-:Y:S01]  /*2710*/  IMAD R77, R73, 0x10, R77 ;  /* 0x00000010494d7824 */ /* 0x000fe200078e024d */
[-C--:B------:R-:W-:Y:S01]  /*2720*/  MOV R66, R71.reuse ;  /* 0x0000004700427202 */ /* 0x080fe20000000f00 */
[----:B------:R-:W-:Y:S01]  /*2730*/  IMAD.MOV.U32 R80, RZ, RZ, R64 ;  /* 0x000000ffff507224 */ /* 0x000fe200078e0040 */
[----:B------:R-:W-:Y:S01]  /*2740*/  MOV R78, R71 ;  /* 0x00000047004e7202 */ /* 0x000fe20000000f00 */
[----:B------:R-:W-:Y:S01]  /*2750*/  IMAD.MOV.U32 R76, RZ, RZ, R65 ;  /* 0x000000ffff4c7224 */ /* 0x000fe200078e0041 */
[----:B------:R-:W-:Y:S01]  /*2760*/  MOV R74, R67 ;  /* 0x00000043004a7202 */ /* 0x000fe20000000f00 */
[----:B------:R-:W-:-:S02]  /*2770*/  WARPGROUP.DEPBAR.LE gsb0, 0x0 ;  /* 0x00008000000079c5 */ /* 0x000fc40000010000 */
[----:B------:R-:W-:Y:S05]  /*2780*/  @!P0 BRA `(.L_x_1) ;  /* 0xffffffec00708947 */ /* 0x000fea000383ffff */
.L_x_0:
[C---:B------:R-:W-:Y:S01]  /*2790*/  IMAD.SHL.U32 R9, R3.reuse, 0x8, RZ ;  /* 0x0000000803097824 */ /* 0x040fe200078e00ff */
[----:B------:R-:W-:Y:S01]  /*27a0*/  LOP3.LUT R0, R3, 0x70, RZ, 0xc0, !PT ;  /* 0x0000007003007812 */ /* 0x000fe200078ec0ff */
[----:B------:R-:W-:Y:S01]  /*27b0*/  FMUL R12, R31, 0.25 ;  /* 0x3e8000001f0c7820 */ /* 0x000fe20000400000 */
[----:B------:R-:W-:Y:S01]  /*27c0*/  FSETP.GT.AND P0, PT, |R5|, 8.50705917302346158658e+37, PT ;  /* 0x7e8000000500780b */ /* 0x000fe20003f04200 */
[----:B------:R-:W-:Y:S01]  /*27d0*/  FMUL R11, R34, 0.25 ;  /* 0x3e800000220b7820 */ /* 0x000fe20000400000 */
[----:B------:R-:W-:Y:S01]  /*27e0*/  LOP3.LUT R9, R9, 0x38, RZ, 0xc0, !PT ;  /* 0x0000003809097812 */ /* 0x000fe200078ec0ff */
[----:B------:R-:W-:Y:S01]  /*27f0*/  FMUL R14, R51, 0.25 ;  /* 0x3e800000330e7820 */ /* 0x000fe20000400000 */
[----:B------:R-:W-:Y:S01]  /*2800*/  FSETP.GT.AND P1, PT, |R6|, 8.50705917302346158658e+37, PT ;  /* 0x7e8000000600780b */ /* 0x000fe20003f24200 */
[----:B------:R-:W-:Y:S01]  /*2810*/  FMUL R13, R30, 0.25 ;  /* 0x3e8000001e0d7820 */ /* 0x000fe20000400000 */
[----:B------:R-:W-:Y:S01]  /*2820*/  SHF.L.U32 R4, R3, 0x6, RZ ;  /* 0x0000000603047819 */ /* 0x000fe200000006ff */
[----:B------:R-:W-:Y:S01]  /*2830*/  VIADD R9, R9, UR13 ;  /* 0x0000000d09097c36 */ /* 0x000fe20008000000 */
[----:B------:R-:W-:Y:S01]  /*2840*/  LOP3.LUT R10, R3, 0xf, RZ, 0xc0, !PT ;  /* 0x0000000f030a7812 */ /* 0x000fe200078ec0ff */
[----:B------:R-:W-:Y:S01]  /*2850*/  FMUL R22, R33, 0.25 ;  /* 0x3e80000021167820 */ /* 0x000fe20000400000 */
[----:B------:R-:W-:Y:S01]  /*2860*/  FSEL R31, R12, R31, P0 ;  /* 0x0000001f0c1f7208 */ /* 0x000fe20000000000 */
[----:B------:R-:W-:-:S02]  /*2870*/  IMAD R0, R0, 0x4, R9 ;  /* 0x0000000400007824 */ /* 0x000fc400078e0209 */
[----:B------:R-:W-:Y:S01]  /*2880*/  FMUL R9, R38, 0.25 ;  /* 0x3e80000026097820 */ /* 0x000fe20000400000 */
[----:B------:R-:W-:Y:S01]  /*2890*/  FMUL R12, R37, 0.25 ;  /* 0x3e800000250c7820 */ /* 0x000fe20000400000 */
[----:B------:R-:W-:Y:S01]  /*28a0*/  LOP3.LUT R19, R4, 0x400, RZ, 0xc0, !PT ;  /* 0x0000040004137812 */ /* 0x000fe200078ec0ff */
[----:B------:R-:W-:Y:S01]  /*28b0*/  FMUL R4, R39, 0.25 ;  /* 0x3e80000027047820 */ /* 0x000fe20000400000 */
[----:B------:R-:W-:Y:S01]  /*28c0*/  LEA R10, R10, UR13, 0x4 ;  /* 0x0000000d0a0a7c11 */ /* 0x000fe2000f8e20ff */
[----:B------:R-:W-:Y:S01]  /*28d0*/  FMUL R20, R29, 0.25 ;  /* 0x3e8000001d147820 */ /* 0x000fe20000400000 */
[----:B------:R-:W-:Y:S01]  /*28e0*/  FSEL R38, R9, R38, P0 ;  /* 0x0000002609267208 */ /* 0x000fe20000000000 */
[----:B------:R-:W-:Y:S01]  /*28f0*/  FMUL R9, R36, 0.25 ;  /* 0x3e80000024097820 */ /* 0x000fe20000400000 */
[----:B------:R-:W-:Y:S01]  /*2900*/  MOV R17, R8 ;  /* 0x0000000800117202 */ /* 0x000fe20000000f00 */
[----:B------:R-:W-:Y:S01]  /*2910*/  FMUL R8, R53, 0.25 ;  /* 0x3e80000035087820 */ /* 0x000fe20000400000 */
[----:B------:R-:W-:Y:S01]  /*2920*/  FSEL R37, R12, R37, P1 ;  /* 0x000000250c257208 */ /* 0x000fe20000800000 */
[----:B------:R-:W-:Y:S01]  /*2930*/  FMUL R12, R25, 0.25 ;  /* 0x3e800000190c7820 */ /* 0x000fe20000400000 */
[----:B------:R-:W-:Y:S01]  /*2940*/  FSEL R36, R9, R36, P1 ;  /* 0x0000002409247208 */ /* 0x000fe20000800000 */
[----:B------:R-:W-:Y:S01]  /*2950*/  FMUL R9, R32, 0.25 ;  /* 0x3e80000020097820 */ /* 0x000fe20000400000 */
[----:B------:R-:W-:Y:S01]  /*2960*/  FSETP.GT.AND P2, PT, |R7|, 8.50705917302346158658e+37, PT ;  /* 0x7e8000000700780b */ /* 0x000fe20003f44200 */
[----:B------:R-:W-:Y:S01]  /*2970*/  FMUL R16, R47, 0.25 ;  /* 0x3e8000002f107820 */ /* 0x000fe20000400000 */
[----:B------:R-:W-:Y:S01]  /*2980*/  IADD3 R19, R19, R10, RZ ;  /* 0x0000000a13137210 */ /* 0x000fe20007ffe0ff */
[----:B------:R-:W-:Y:S01]  /*2990*/  BAR.SYNC.DEFER_BLOCKING 0x0 ;  /* 0x0000000000007b1d */ /* 0x000fe20000010000 */
[----:B------:R-:W-:Y:S01]  /*29a0*/  FSEL R32, R9, R32, P1 ;  /* 0x0000002009207208 */ /* 0x000fe20000800000 */
[----:B------:R-:W-:Y:S01]  /*29b0*/  FMUL R9, R24, 0.25 ;  /* 0x3e80000018097820 */ /* 0x000fe20000400000 */
[----:B------:R-:W-:-:S02]  /*29c0*/  FSETP.GT.AND P3, PT, |R17|, 8.50705917302346158658e+37, PT ;  /* 0x7e8000001100780b */ /* 0x000fc40003f64200 */
[----:B------:R-:W-:Y:S01]  /*29d0*/  FSEL R10, R11, R34, P0 ;  /* 0x000000220b0a7208 */ /* 0x000fe20000000000 */
[----:B------:R-:W-:Y:S01]  /*29e0*/  FMUL R11, R26, 0.25 ;  /* 0x3e8000001a0b7820 */ /* 0x000fe20000400000 */
[----:B------:R-:W-:Y:S01]  /*29f0*/  FSEL R24, R9, R24, P1 ;  /* 0x0000001809187208 */ /* 0x000fe20000800000 */
[----:B------:R-:W-:Y:S01]  /*2a00*/  FMUL R9, R54, 0.25 ;  /* 0x3e80000036097820 */ /* 0x000fe20000400000 */
[----:B------:R-:W-:Y:S01]  /*2a10*/  FSEL R25, R12, R25, P1 ;  /* 0x000000190c197208 */ /* 0x000fe20000800000 */
[----:B------:R-:W-:Y:S01]  /*2a20*/  FMUL R12, R55, 0.25 ;  /* 0x3e800000370c7820 */ /* 0x000fe20000400000 */
[----:B------:R-:W-:Y:S01]  /*2a30*/  FSEL R53, R8, R53, P3 ;  /* 0x0000003508357208 */ /* 0x000fe20001800000 */
[----:B------:R-:W-:Y:S01]  /*2a40*/  FMUL R8, R17, 8388608 ;  /* 0x4b00000011087820 */ /* 0x000fe20000400000 */
[----:B------:R-:W-:Y:S01]  /*2a50*/  FSEL R54, R9, R54, P2 ;  /* 0x0000003609367208 */ /* 0x000fe20001000000 */
[----:B------:R-:W-:Y:S01]  /*2a60*/  FMUL R9, R52, 0.25 ;  /* 0x3e80000034097820 */ /* 0x000fe20000400000 */
[----:B------:R-:W-:Y:S01]  /*2a70*/  FSETP.GEU.AND P4, PT, R17, 1.175494350822287508e-38, PT ;  /* 0x008000001100780b */ /* 0x000fe20003f8e000 */
[----:B------:R-:W-:Y:S01]  /*2a80*/  ULDC.64 UR4, c[0x0][0x270] ;  /* 0x00009c0000047ab9 */ /* 0x000fe20000000a00 */
[----:B------:R-:W-:Y:S01]  /*2a90*/  FSEL R26, R11, R26, P0 ;  /* 0x0000001a0b1a7208 */ /* 0x000fe20000000000 */
[----:B------:R-:W-:Y:S01]  /*2aa0*/  FMUL R11, R50, 0.25 ;  /* 0x3e800000320b7820 */ /* 0x000fe20000400000 */
[----:B------:R-:W-:Y:S01]  /*2ab0*/  FSEL R21, R14, R51, P2 ;  /* 0x000000330e157208 */ /* 0x000fe20001000000 */
[----:B------:R-:W-:Y:S01]  /*2ac0*/  FMUL R14, R45, 0.25 ;  /* 0x3e8000002d0e7820 */ /* 0x000fe20000400000 */
[----:B------:R-:W-:Y:S01]  /*2ad0*/  FSEL R52, R9, R52, P3 ;  /* 0x0000003409347208 */ /* 0x000fe20001800000 */
[----:B------:R-:W-:Y:S01]  /*2ae0*/  UIMAD UR4, UR12, UR4, URZ ;  /* 0x000000040c0472a4 */ /* 0x000fe2000f8e023f */
[----:B------:R-:W-:Y:S01]  /*2af0*/  FSEL R30, R13, R30, P0 ;  /* 0x0000001e0d1e7208 */ /* 0x000fe20000000000 */
[----:B------:R-:W-:Y:S01]  /*2b00*/  FMUL R13, R42, 0.25 ;  /* 0x3e8000002a0d7820 */ /* 0x000fe20000400000 */
[----:B------:R-:W-:Y:S01]  /*2b10*/  FSEL R55, R12, R55, P2 ;  /* 0x000000370c377208 */ /* 0x000fe20001000000 */
[----:B------:R-:W-:Y:S01]  /*2b20*/  FMUL R12, R43, 0.25 ;  /* 0x3e8000002b0c7820 */ /* 0x000fe20000400000 */
[----:B------:R-:W-:-:S02]  /*2b30*/  FSEL R9, R8, R17, !P4 ;  /* 0x0000001108097208 */ /* 0x000fc40006000000 */
[----:B------:R-:W-:Y:S01]  /*2b40*/  FSEL R50, R11, R50, P2 ;  /* 0x000000320b327208 */ /* 0x000fe20001000000 */
[----:B------:R-:W-:Y:S01]  /*2b50*/  FMUL R11, R46, 0.25 ;  /* 0x3e8000002e0b7820 */ /* 0x000fe20000400000 */
[----:B------:R-:W-:Y:S01]  /*2b60*/  FSEL R45, R14, R45, P3 ;  /* 0x0000002d0e2d7208 */ /* 0x000fe20001800000 */
[----:B------:R-:W-:Y:S01]  /*2b70*/  VIADD R14, R9, 0xc0cafb0d ;  /* 0xc0cafb0d090e7836 */ /* 0x000fe20000000000 */
[----:B------:R-:W-:Y:S01]  /*2b80*/  FSEL R43, R12, R43, P2 ;  /* 0x0000002b0c2b7208 */ /* 0x000fe20001000000 */
[----:B------:R-:W-:Y:S01]  /*2b90*/  FMUL R12, R49, 0.25 ;  /* 0x3e800000310c7820 */ /* 0x000fe20000400000 */
[----:B------:R-:W-:Y:S01]  /*2ba0*/  FSEL R42, R13, R42, P2 ;  /* 0x0000002a0d2a7208 */ /* 0x000fe20001000000 */
[----:B------:R-:W-:Y:S01]  /*2bb0*/  FMUL R13, R44, 0.25 ;  /* 0x3e8000002c0d7820 */ /* 0x000fe20000400000 */
[----:B------:R-:W-:Y:S01]  /*2bc0*/  FSEL R34, R11, R46, P2 ;  /* 0x0000002e0b227208 */ /* 0x000fe20001000000 */
[----:B------:R-:W-:Y:S01]  /*2bd0*/  FMUL R11, R48, 0.25 ;  /* 0x3e800000300b7820 */ /* 0x000fe20000400000 */
[----:B------:R-:W-:-:S02]  /*2be0*/  SHF.R.U32.HI R8, RZ, 0x1, R3 ;  /* 0x00000001ff087819 */ /* 0x000fc40000011603 */
[----:B------:R-:W-:Y:S02]  /*2bf0*/  LOP3.LUT R14, R14, 0xff800000, RZ, 0xc0, !PT ;  /* 0xff8000000e0e7812 */ /* 0x000fe400078ec0ff */
[----:B------:R-:W-:Y:S01]  /*2c00*/  FSEL R49, R12, R49, P3 ;  /* 0x000000310c317208 */ /* 0x000fe20001800000 */
[----:B------:R-:W-:Y:S01]  /*2c10*/  FMUL R12, R41, 0.25 ;  /* 0x3e800000290c7820 */ /* 0x000fe20000400000 */
[----:B------:R-:W-:Y:S02]  /*2c20*/  FSEL R44, R13, R44, P3 ;  /* 0x0000002c0d2c7208 */ /* 0x000fe40001800000 */
[----:B------:R-:W-:Y:S02]  /*2c30*/  LOP3.LUT R13, R8, 0x4, RZ, 0xc0, !PT ;  /* 0x00000004080d7812 */ /* 0x000fe400078ec0ff */
[----:B------:R-:W-:Y:S01]  /*2c40*/  FSEL R39, R4, R39, P0 ;  /* 0x0000002704277208 */ /* 0x000fe20000000000 */
[----:B------:R-:W-:Y:S01]  /*2c50*/  FMUL R4, R35, 0.25 ;  /* 0x3e80000023047820 */ /* 0x000fe20000400000 */
[----:B------:R-:W-:Y:S01]  /*2c60*/  FSEL R83, RZ, -23, P4 ;  /* 0xc1b80000ff537808 */ /* 0x000fe20002000000 */
[----:B------:R-:W-:Y:S01]  /*2c70*/  IMAD.IADD R0, R13, 0x1, R0 ;  /* 0x000000010d007824 */ /* 0x000fe200078e0200 */
[----:B------:R-:W-:-:S02]  /*2c80*/  I2FP.F32.S32 R8, R14 ;  /* 0x0000000e00087245 */ /* 0x000fc40000201400 */
[----:B------:R-:W-:Y:S01]  /*2c90*/  FSEL R48, R11, R48, P3 ;  /* 0x000000300b307208 */ /* 0x000fe20001800000 */
[----:B------:R-:W-:Y:S01]  /*2ca0*/  FMUL R11, R40, 0.25 ;  /* 0x3e800000280b7820 */ /* 0x000fe20000400000 */
[----:B------:R-:W-:Y:S01]  /*2cb0*/  FSEL R41, R12, R41, P3 ;  /* 0x000000290c297208 */ /* 0x000fe20001800000 */
[----:B------:R-:W-:Y:S01]  /*2cc0*/  FFMA.FTZ R83, R8, 1.1920928955078125e-07, R83 ;  /* 0x3400000008537823 */ /* 0x000fe20000010053 */
[----:B------:R-:W-:Y:S01]  /*2cd0*/  FMUL R12, R7, 8388608 ;  /* 0x4b000000070c7820 */ /* 0x000fe20000400000 */
[----:B------:R-:W-:Y:S01]  /*2ce0*/  FSEL R23, R4, R35, P0 ;  /* 0x0000002304177208 */ /* 0x000fe20000000000 */
[----:B------:R-:W-:Y:S01]  /*2cf0*/  FMUL R8, R5, 8388608 ;  /* 0x4b00000005087820 */ /* 0x000fe20000400000 */
[----:B------:R-:W-:Y:S01]  /*2d00*/  FSETP.GEU.AND P6, PT, R7, 1.175494350822287508e-38, PT ;  /* 0x008000000700780b */ /* 0x000fe20003fce000 */
[----:B------:R-:W-:Y:S01]  /*2d10*/  FMUL R4, R27, 0.25 ;  /* 0x3e8000001b047820 */ /* 0x000fe20000400000 */
[----:B------:R-:W-:Y:S01]  /*2d20*/  FSEL R40, R11, R40, P3 ;  /* 0x000000280b287208 */ /* 0x000fe20001800000 */
[----:B------:R-:W-:Y:S01]  /*2d30*/  FMUL R11, R6, 8388608 ;  /* 0x4b000000060b7820 */ /* 0x000fe20000400000 */
[----:B------:R-:W-:Y:S01]  /*2d40*/  FSETP.GEU.AND P5, PT, R5, 1.175494350822287508e-38, PT ;  /* 0x008000000500780b */ /* 0x000fe20003fae000 */
[----:B------:R-:W-:Y:S01]  /*2d50*/  FMUL R35, R28, 0.25 ;  /* 0x3e8000001c237820 */ /* 0x000fe20000400000 */
[----:B------:R-:W-:-:S02]  /*2d60*/  FSETP.GEU.AND P4, PT, R6, 1.175494350822287508e-38, PT ;  /* 0x008000000600780b */ /* 0x000fc40003f8e000 */
[----:B------:R-:W-:Y:S02]  /*2d70*/  FSEL R12, R12, R7, !P6 ;  /* 0x000000070c0c7208 */ /* 0x000fe40007000000 */
[----:B------:R-:W-:Y:S02]  /*2d80*/  FSEL R82, RZ, -23, P6 ;  /* 0xc1b80000ff527808 */ /* 0x000fe40003000000 */
[C---:B------:R-:W-:Y:S02]  /*2d90*/  FSETP.GEU.AND P6, PT, |R5|.reuse, 1.175494350822287508e-38, PT ;  /* 0x008000000500780b */ /* 0x040fe40003fce200 */
[----:B------:R-:W-:Y:S01]  /*2da0*/  FSEL R8, R8, R5, !P5 ;  /* 0x0000000508087208 */ /* 0x000fe20006800000 */
[----:B------:R-:W-:Y:S01]  /*2db0*/  @P0 FMUL R5, R5, 0.25 ;  /* 0x3e80000005050820 */ /* 0x000fe20000400000 */
[----:B------:R-:W-:Y:S02]  /*2dc0*/  FSEL R4, R4, R27, P0 ;  /* 0x0000001b04047208 */ /* 0x000fe40000000000 */
[----:B------:R-:W-:-:S02]  /*2dd0*/  FSEL R11, R11, R6, !P4 ;  /* 0x000000060b0b7208 */ /* 0x000fc40006000000 */
[C---:B------:R-:W-:Y:S01]  /*2de0*/  FSETP.GEU.AND P0, PT, |R6|.reuse, 1.175494350822287508e-38, PT ;  /* 0x008000000600780b */ /* 0x040fe20003f0e200 */
[----:B------:R-:W-:Y:S01]  /*2df0*/  @P1 FMUL R6, R6, 0.25 ;  /* 0x3e80000006061820 */ /* 0x000fe20000400000 */
[----:B------:R-:W-:Y:S02]  /*2e00*/  FSEL R22, R22, R33, P1 ;  /* 0x0000002116167208 */ /* 0x000fe40000800000 */
[----:B------:R-:W-:Y:S01]  /*2e10*/  FSEL R20, R20, R29, P1 ;  /* 0x0000001d14147208 */ /* 0x000fe20000800000 */
[----:B------:R-:W-:Y:S01]  /*2e20*/  @!P6 FMUL R5, R5, 16777216 ;  /* 0x4b8000000505e820 */ /* 0x000fe20000400000 */
[----:B------:R-:W-:Y:S01]  /*2e30*/  FSEL R35, R35, R28, P1 ;  /* 0x0000001c23237208 */ /* 0x000fe20000800000 */
[----:B------:R-:W-:Y:S01]  /*2e40*/  @!P6 FMUL R39, R39, 16777216 ;  /* 0x4b8000002727e820 */ /* 0x000fe20000400000 */
[----:B------:R-:W-:Y:S01]  /*2e50*/  FSEL R81, RZ, -23, P4 ;  /* 0xc1b80000ff517808 */ /* 0x000fe20002000000 */
[----:B------:R-:W-:Y:S01]  /*2e60*/  @!P6 FMUL R26, R26, 16777216 ;  /* 0x4b8000001a1ae820 */ /* 0x000fe20000400000 */
[C---:B------:R-:W-:Y:S01]  /*2e70*/  FSETP.GEU.AND P4, PT, |R7|.reuse, 1.175494350822287508e-38, PT ;  /* 0x008000000700780b */ /* 0x040fe20003f8e200 */
[----:B------:R-:W-:Y:S01]  /*2e80*/  @P2 FMUL R7, R7, 0.25 ;  /* 0x3e80000007072820 */ /* 0x000fe20000400000 */
[C---:B------:R-:W-:Y:S01]  /*2e90*/  FSETP.GEU.AND P1, PT, |R17|.reuse, 1.175494350822287508e-38, PT ;  /* 0x008000001100780b */ /* 0x040fe20003f2e200 */
[----:B------:R-:W-:Y:S01]  /*2ea0*/  @P3 FMUL R17, R17, 0.25 ;  /* 0x3e80000011113820 */ /* 0x000fe20000400000 */
[----:B------:R-:W-:Y:S01]  /*2eb0*/  FSEL R47, R16, R47, P2 ;  /* 0x0000002f102f7208 */ /* 0x000fe20001000000 */
[----:B------:R-:W-:Y:S01]  /*2ec0*/  @!P0 FMUL R6, R6, 16777216 ;  /* 0x4b80000006068820 */ /* 0x000fe20000400000 */
[----:B------:R-:W-:Y:S01]  /*2ed0*/  LOP3.LUT R16, R3, 0x60, RZ, 0xc0, !PT ;  /* 0x0000006003107812 */ /* 0x000fe200078ec0ff */
[----:B------:R-:W0:Y:S01]  /*2ee0*/  MUFU.RCP R5, R5 ;  /* 0x0000000500057308 */ /* 0x000e220000001000 */
[----:B------:R-:W-:Y:S01]  /*2ef0*/  IADD3 R15, R12, -0x3f3504f3, RZ ;  /* 0xc0cafb0d0c0f7810 */ /* 0x000fe20007ffe0ff */
[----:B------:R-:W-:Y:S01]  /*2f00*/  @!P6 FMUL R38, R38, 16777216 ;  /* 0x4b8000002626e820 */ /* 0x000fe20000400000 */
[----:B------:R-:W-:Y:S01]  /*2f10*/  LEA R19, R16, R19, 0x3 ;  /* 0x0000001310137211 */ /* 0x000fe200078e18ff */
[----:B------:R-:W-:Y:S01]  /*2f20*/  VIADD R16, R11, 0xc0cafb0d ;  /* 0xc0cafb0d0b107836 */ /* 0x000fe20000000000 */
[----:B------:R-:W-:Y:S01]  /*2f30*/  IADD3 R13, R8, -0x3f3504f3, RZ ;  /* 0xc0cafb0d080d7810 */ /* 0x000fe20007ffe0ff */
[----:B------:R-:W-:Y:S01]  /*2f40*/  @!P4 FMUL R7, R7, 16777216 ;  /* 0x4b8000000707c820 */ /* 0x000fe20000400000 */
[----:B------:R-:W-:Y:S01]  /*2f50*/  LOP3.LUT R15, R15, 0xff800000, RZ, 0xc0, !PT ;  /* 0xff8000000f0f7812 */ /* 0x000fe200078ec0ff */
[----:B------:R-:W-:Y:S01]  /*2f60*/  @!P1 FMUL R17, R17, 16777216 ;  /* 0x4b80000011119820 */ /* 0x000fe20000400000 */
[----:B------:R-:W1:Y:S01]  /*2f70*/  MUFU.RCP R51, R6 ;  /* 0x0000000600337308 */ /* 0x000e620000001000 */
[----:B------:R-:W-:Y:S01]  /*2f80*/  LOP3.LUT R16, R16, 0xff800000, RZ, 0xc0, !PT ;  /* 0xff80000010107812 */ /* 0x000fe200078ec0ff */
[----:B------:R-:W-:Y:S01]  /*2f90*/  @!P6 FMUL R23, R23, 16777216 ;  /* 0x4b8000001717e820 */ /* 0x000fe20000400000 */
[----:B------:R-:W-:Y:S01]  /*2fa0*/  LOP3.LUT R13, R13, 0xff800000, RZ, 0xc0, !PT ;  /* 0xff8000000d0d7812 */ /* 0x000fe200078ec0ff */
[----:B------:R-:W-:Y:S01]  /*2fb0*/  @!P6 FMUL R10, R10, 16777216 ;  /* 0x4b8000000a0ae820 */ /* 0x000fe20000400000 */
[----:B------:R-:W-:Y:S01]  /*2fc0*/  I2FP.F32.S32 R27, R15 ;  /* 0x0000000f001b7245 */ /* 0x000fe20000201400 */
[----:B------:R-:W-:Y:S01]  /*2fd0*/  @!P6 FMUL R31, R31, 16777216 ;  /* 0x4b8000001f1fe820 */ /* 0x000fe20000400000 */
[----:B------:R-:W-:Y:S01]  /*2fe0*/  FSEL R80, RZ, -23, P5 ;  /* 0xc1b80000ff507808 */ /* 0x000fe20002800000 */
[----:B------:R-:W2:Y:S01]  /*2ff0*/  MUFU.RCP R7, R7 ;  /* 0x0000000700077308 */ /* 0x000ea20000001000 */
[----:B------:R-:W-:Y:S01]  /*3000*/  I2FP.F32.S32 R18, R16 ;  /* 0x0000001000127245 */ /* 0x000fe20000201400 */
[----:B------:R-:W-:Y:S01]  /*3010*/  @!P6 FMUL R30, R30, 16777216 ;  /* 0x4b8000001e1ee820 */ /* 0x000fe20000400000 */
[----:B------:R-:W-:Y:S01]  /*3020*/  I2FP.F32.S32 R29, R13 ;  /* 0x0000000d001d7245 */ /* 0x000fe20000201400 */
[----:B------:R-:W-:Y:S01]  /*3030*/  @!P6 FMUL R4, R4, 16777216 ;  /* 0x4b8000000404e820 */ /* 0x000fe20000400000 */
[----:B------:R-:W-:Y:S01]  /*3040*/  @!P0 FMUL R37, R37, 16777216 ;  /* 0x4b80000025258820 */ /* 0x000fe20000400000 */
[----:B------:R-:W-:Y:S01]  /*3050*/  @!P0 FMUL R36, R36, 16777216 ;  /* 0x4b80000024248820 */ /* 0x000fe20000400000 */
[----:B------:R-:W-:Y:S01]  /*3060*/  @!P0 FMUL R22, R22, 16777216 ;  /* 0x4b80000016168820 */ /* 0x000fe20000400000 */
[----:B------:R-:W3:Y:S01]  /*3070*/  MUFU.RCP R17, R17 ;  /* 0x0000001100117308 */ /* 0x000ee20000001000 */
[----:B------:R-:W-:Y:S01]  /*3080*/  @!P0 FMUL R32, R32, 16777216 ;  /* 0x4b80000020208820 */ /* 0x000fe20000400000 */
[----:B------:R-:W-:Y:S01]  /*3090*/  @!P0 FMUL R20, R20, 16777216 ;  /* 0x4b80000014148820 */ /* 0x000fe20000400000 */
[----:B------:R-:W-:Y:S01]  /*30a0*/  @!P0 FMUL R35, R35, 16777216 ;  /* 0x4b80000023238820 */ /* 0x000fe20000400000 */
[----:B------:R-:W-:Y:S01]  /*30b0*/  @!P0 FMUL R25, R25, 16777216 ;  /* 0x4b80000019198820 */ /* 0x000fe20000400000 */
[----:B------:R-:W-:Y:S01]  /*30c0*/  FFMA.FTZ R82, R27, 1.1920928955078125e-07, R82 ;  /* 0x340000001b527823 */ /* 0x000fe20000010052 */
[----:B------:R-:W-:Y:S01]  /*30d0*/  @!P0 FMUL R24, R24, 16777216 ;  /* 0x4b80000018188820 */ /* 0x000fe20000400000 */
[----:B------:R-:W-:Y:S01]  /*30e0*/  @!P4 FMUL R43, R43, 16777216 ;  /* 0x4b8000002b2bc820 */ /* 0x000fe20000400000 */
[----:B------:R-:W-:Y:S01]  /*30f0*/  @!P4 FMUL R42, R42, 16777216 ;  /* 0x4b8000002a2ac820 */ /* 0x000fe20000400000 */
[----:B------:R-:W-:Y:S01]  /*3100*/  @!P1 FMUL R41, R41, 16777216 ;  /* 0x4b80000029299820 */ /* 0x000fe20000400000 */
[----:B------:R-:W-:Y:S01]  /*3110*/  @!P1 FMUL R40, R40, 16777216 ;  /* 0x4b80000028289820 */ /* 0x000fe20000400000 */
[----:B0-----:R-:W-:Y:S01]  /*3120*/  FMUL R27, R5, R39 ;  /* 0x00000027051b7220 */ /* 0x001fe20000400000 */
[----:B------:R-:W-:Y:S01]  /*3130*/  FFMA.FTZ R81, R18, 1.1920928955078125e-07, R81 ;  /* 0x3400000012517823 */ /* 0x000fe20000010051 */
[----:B------:R-:W-:Y:S01]  /*3140*/  FFMA.FTZ R80, R29, 1.1920928955078125e-07, R80 ;  /* 0x340000001d507823 */ /* 0x000fe20000010050 */
[C---:B------:R-:W-:Y:S01]  /*3150*/  FMUL R39, R5.reuse, R26 ;  /* 0x0000001a05277220 */ /* 0x040fe20000400000 */
[C---:B------:R-:W-:Y:S01]  /*3160*/  FMUL R28, R5.reuse, R38 ;  /* 0x00000026051c7220 */ /* 0x040fe20000400000 */
[C---:B------:R-:W-:Y:S01]  /*3170*/  FMUL R23, R5.reuse, R23 ;  /* 0x0000001705177220 */ /* 0x040fe20000400000 */
[C---:B------:R-:W-:Y:S01]  /*3180*/  FMUL R10, R5.reuse, R10 ;  /* 0x0000000a050a7220 */ /* 0x040fe20000400000 */
[C---:B------:R-:W-:Y:S01]  /*3190*/  FMUL R31, R5.reuse, R31 ;  /* 0x0000001f051f7220 */ /* 0x040fe20000400000 */
[C---:B------:R-:W-:Y:S01]  /*31a0*/  FMUL R30, R5.reuse, R30 ;  /* 0x0000001e051e7220 */ /* 0x040fe20000400000 */
[----:B------:R-:W-:Y:S01]  /*31b0*/  FMUL R18, R5, R4 ;  /* 0x0000000405127220 */ /* 0x000fe20000400000 */
[C---:B-1----:R-:W-:Y:S01]  /*31c0*/  FMUL R26, R51.reuse, R37 ;  /* 0x00000025331a7220 */ /* 0x042fe20000400000 */
[C---:B------:R-:W-:Y:S01]  /*31d0*/  FMUL R29, R51.reuse, R36 ;  /* 0x00000024331d7220 */ /* 0x040fe20000400000 */
[C---:B------:R-:W-:Y:S01]  /*31e0*/  FMUL R22, R51.reuse, R22 ;  /* 0x0000001633167220 */ /* 0x040fe20000400000 */
[C---:B------:R-:W-:Y:S01]  /*31f0*/  FMUL R33, R51.reuse, R32 ;  /* 0x0000002033217220 */ /* 0x040fe20000400000 */
[C---:B------:R-:W-:Y:S01]  /*3200*/  FMUL R20, R51.reuse, R20 ;  /* 0x0000001433147220 */ /* 0x040fe20000400000 */
[C---:B------:R-:W-:Y:S01]  /*3210*/  FMUL R35, R51.reuse, R35 ;  /* 0x0000002333237220 */ /* 0x040fe20000400000 */
[C---:B------:R-:W-:Y:S01]  /*3220*/  FMUL R6, R51.reuse, R25 ;  /* 0x0000001933067220 */ /* 0x040fe20000400000 */
[----:B------:R-:W-:Y:S01]  /*3230*/  FMUL R51, R51, R24 ;  /* 0x0000001833337220 */ /* 0x000fe20000400000 */
[----:B------:R-:W-:Y:S01]  /*3240*/  @!P4 FMUL R55, R55, 16777216 ;  /* 0x4b8000003737c820 */ /* 0x000fe20000400000 */
[----:B------:R-:W-:Y:S01]  /*3250*/  @!P4 FMUL R54, R54, 16777216 ;  /* 0x4b8000003636c820 */ /* 0x000fe20000400000 */
[----:B------:R-:W-:Y:S01]  /*3260*/  @!P4 FMUL R21, R21, 16777216 ;  /* 0x4b8000001515c820 */ /* 0x000fe20000400000 */
[----:B------:R-:W-:Y:S01]  /*3270*/  @!P4 FMUL R50, R50, 16777216 ;  /* 0x4b8000003232c820 */ /* 0x000fe20000400000 */
[----:B------:R-:W-:Y:S01]  /*3280*/  @!P4 FMUL R47, R47, 16777216 ;  /* 0x4b8000002f2fc820 */ /* 0x000fe20000400000 */
[----:B------:R-:W-:Y:S01]  /*3290*/  @!P4 FMUL R34, R34, 16777216 ;  /* 0x4b8000002222c820 */ /* 0x000fe20000400000 */
[----:B--2---:R-:W-:Y:S01]  /*32a0*/  FMUL R5, R7, R43 ;  /* 0x0000002b07057220 */ /* 0x004fe20000400000 */
[C---:B---3--:R-:W-:Y:S01]  /*32b0*/  FMUL R4, R17.reuse, R41 ;  /* 0x0000002911047220 */ /* 0x048fe20000400000 */
[----:B------:R-:W-:Y:S01]  /*32c0*/  FMUL R37, R17, R40 ;  /* 0x0000002811257220 */ /* 0x000fe20000400000 */
[----:B------:R-:W-:Y:S01]  /*32d0*/  FMUL R42, R7, R42 ;  /* 0x0000002a072a7220 */ /* 0x000fe20000400000 */
[----:B------:R-:W-:Y:S01]  /*32e0*/  @!P1 FMUL R53, R53, 16777216 ;  /* 0x4b80000035359820 */ /* 0x000fe20000400000 */
[----:B------:R-:W-:Y:S01]  /*32f0*/  @!P1 FMUL R52, R52, 16777216 ;  /* 0x4b80000034349820 */ /* 0x000fe20000400000 */
[----:B------:R-:W-:Y:S01]  /*3300*/  @!P1 FMUL R49, R49, 16777216 ;  /* 0x4b80000031319820 */ /* 0x000fe20000400000 */
[----:B------:R-:W-:Y:S01]  /*3310*/  @!P1 FMUL R48, R48, 16777216 ;  /* 0x4b80000030309820 */ /* 0x000fe20000400000 */
[----:B------:R-:W-:Y:S01]  /*3320*/  @!P1 FMUL R45, R45, 16777216 ;  /* 0x4b8000002d2d9820 */ /* 0x000fe20000400000 */
[----:B------:R-:W-:Y:S01]  /*3330*/  @!P1 FMUL R44, R44, 16777216 ;  /* 0x4b8000002c2c9820 */ /* 0x000fe20000400000 */
[----:B------:R-:W-:Y:S01]  /*3340*/  IADD3 R14, R9, -R14, RZ ;  /* 0x8000000e090e7210 */ /* 0x000fe20007ffe0ff */
[----:B------:R-:W-:-:S02]  /*3350*/  IMAD.IADD R15, R12, 0x1, -R15 ;  /* 0x000000010c0f7824 */ /* 0x000fc400078e0a0f */
[C---:B------:R-:W-:Y:S01]  /*3360*/  FMUL R25, R7.reuse, R55 ;  /* 0x0000003707197220 */ /* 0x040fe20000400000 */
[----:B------:R-:W-:Y:S02]  /*3370*/  IMAD.IADD R13, R8, 0x1, -R13 ;  /* 0x00000001080d7824 */ /* 0x000fe400078e0a0d */
[C---:B------:R-:W-:Y:S01]  /*3380*/  FMUL R32, R7.reuse, R54 ;  /* 0x0000003607207220 */ /* 0x040fe20000400000 */
[C---:B------:R-:W-:Y:S01]  /*3390*/  FMUL R21, R7.reuse, R21 ;  /* 0x0000001507157220 */ /* 0x040fe20000400000 */
[C---:B------:R-:W-:Y:S01]  /*33a0*/  FMUL R50, R7.reuse, R50 ;  /* 0x0000003207327220 */ /* 0x040fe20000400000 */
[C---:B------:R-:W-:Y:S01]  /*33b0*/  FMUL R47, R7.reuse, R47 ;  /* 0x0000002f072f7220 */ /* 0x040fe20000400000 */
[----:B------:R-:W-:Y:S01]  /*33c0*/  FMUL R34, R7, R34 ;  /* 0x0000002207227220 */ /* 0x000fe20000400000 */
[----:B------:R-:W-:Y:S01]  /*33d0*/  F2FP.F16.F32.PACK_AB R4, R4, R37 ;  /* 0x000000250404723e */ /* 0x000fe200000000ff */
[----:B------:R-:W-:Y:S01]  /*33e0*/  FMUL R24, R17, R53 ;  /* 0x0000003511187220 */ /* 0x000fe20000400000 */
[----:B------:R-:W-:Y:S01]  /*33f0*/  F2FP.F16.F32.PACK_AB R5, R5, R42 ;  /* 0x0000002a0505723e */ /* 0x000fe200000000ff */
[C---:B------:R-:W-:Y:S01]  /*3400*/  FMUL R37, R17.reuse, R52 ;  /* 0x0000003411257220 */ /* 0x040fe20000400000 */
[----:B------:R-:W-:Y:S01]  /*3410*/  F2FP.F16.F32.PACK_AB R6, R6, R51 ;  /* 0x000000330606723e */ /* 0x000fe200000000ff */
[C---:B------:R-:W-:Y:S01]  /*3420*/  FMUL R49, R17.reuse, R49 ;  /* 0x0000003111317220 */ /* 0x040fe20000400000 */
[----:B------:R-:W-:Y:S01]  /*3430*/  F2FP.F16.F32.PACK_AB R7, R18, R39 ;  /* 0x000000271207723e */ /* 0x000fe200000000ff */
[C---:B------:R-:W-:Y:S01]  /*3440*/  FMUL R48, R17.reuse, R48 ;  /* 0x0000003011307220 */ /* 0x040fe20000400000 */
[C---:B------:R-:W-:Y:S01]  /*3450*/  FMUL R45, R17.reuse, R45 ;  /* 0x0000002d112d7220 */ /* 0x040fe20000400000 */
[----:B------:R-:W-:Y:S01]  /*3460*/  FMUL R44, R17, R44 ;  /* 0x0000002c112c7220 */ /* 0x000fe20000400000 */
[----:B------:R-:W-:-:S02]  /*3470*/  IMAD.MOV.U32 R17, RZ, RZ, 0x3dc6b27f ;  /* 0x3dc6b27fff117424 */ /* 0x000fc400078e00ff */
[----:B------:R-:W-:Y:S01]  /*3480*/  FADD R14, R14, -1 ;  /* 0xbf8000000e0e7421 */ /* 0x000fe20000000000 */
[----:B------:R-:W-:Y:S01]  /*3490*/  FADD R15, R15, -1 ;  /* 0xbf8000000f0f7421 */ /* 0x000fe20000000000 */
[----:B------:R-:W-:Y:S01]  /*34a0*/  FADD R13, R13, -1 ;  /* 0xbf8000000d0d7421 */ /* 0x000fe20000000000 */
[----:B------:R0:W-:Y:S01]  /*34b0*/  STSM.16.M88.4 [R19], R4 ;  /* 0x0000000413007844 */ /* 0x0001e20000000200 */
[----:B------:R-:W-:Y:S01]  /*34c0*/  IADD3 R16, R11, -R16, RZ ;  /* 0x800000100b107210 */ /* 0x000fe20007ffe0ff */
[----:B------:R-:W1:Y:S01]  /*34d0*/  LDC R39, c[0x0][0x278] ;  /* 0x00009e00ff277b82 */ /* 0x000e620000000800 */
[----:B------:R-:W-:Y:S02]  /*34e0*/  ISETP.GE.U32.AND P1, PT, R12, 0x7f800000, PT ;  /* 0x7f8000000c00780c */ /* 0x000fe40003f26070 */
[----:B------:R-:W-:Y:S01]  /*34f0*/  LOP3.LUT R18, R3, 0x7f, RZ, 0xc0, !PT ;  /* 0x0000007f03127812 */ /* 0x000fe200078ec0ff */
[----:B------:R-:W-:Y:S01]  /*3500*/  FADD R16, R16, -1 ;  /* 0xbf80000010107421 */ /* 0x000fe20000000000 */
[----:B------:R-:W-:-:S02]  /*3510*/  ISETP.GE.U32.AND P0, PT, R9, 0x7f800000, PT ;  /* 0x7f8000000900780c */ /* 0x000fc40003f06070 */
[----:B------:R-:W-:Y:S02]  /*3520*/  LEA R18, R18, UR13, 0x4 ;  /* 0x0000000d12127c11 */ /* 0x000fe4000f8e20ff */
[----:B------:R-:W-:Y:S02]  /*3530*/  FSETP.NEU.AND P2, PT, R12, RZ, PT ;  /* 0x000000ff0c00720b */ /* 0x000fe40003f4d000 */
[----:B------:R-:W-:Y:S02]  /*3540*/  ISETP.GE.U32.AND P4, PT, R11, 0x7f800000, PT ;  /* 0x7f8000000b00780c */ /* 0x000fe40003f86070 */
[----:B------:R-:W-:Y:S01]  /*3550*/  ISETP.GE.U32.AND P5, PT, R8, 0x7f800000, PT ;  /* 0x7f8000000800780c */ /* 0x000fe20003fa6070 */
[-C--:B0-----:R-:W-:Y:S01]  /*3560*/  FFMA.FTZ R5, R14, R17.reuse, -0.16845393180847167969 ;  /* 0xbe2c7f300e057423 */ /* 0x081fe20000010011 */
[-C--:B------:R-:W-:Y:S01]  /*3570*/  FFMA.FTZ R4, R15, R17.reuse, -0.16845393180847167969 ;  /* 0xbe2c7f300f047423 */ /* 0x080fe20000010011 */
[-C--:B------:R-:W-:Y:S01]  /*3580*/  FFMA.FTZ R6, R13, R17.reuse, -0.16845393180847167969 ;  /* 0xbe2c7f300d067423 */ /* 0x080fe20000010011 */
[----:B------:R-:W-:Y:S01]  /*3590*/  FFMA.FTZ R7, R16, R17, -0.16845393180847167969 ;  /* 0xbe2c7f3010077423 */ /* 0x000fe20000010011 */
[----:B------:R-:W-:Y:S01]  /*35a0*/  FFMA.FTZ R5, R14, R5, 0.1716887056827545166 ;  /* 0x3e2fcf2a0e057423 */ /* 0x000fe20000010005 */
[----:B------:R-:W-:Y:S01]  /*35b0*/  FFMA.FTZ R4, R15, R4, 0.1716887056827545166 ;  /* 0x3e2fcf2a0f047423 */ /* 0x000fe20000010004 */
[----:B------:R-:W-:Y:S01]  /*35c0*/  FFMA.FTZ R6, R13, R6, 0.1716887056827545166 ;  /* 0x3e2fcf2a0d067423 */ /* 0x000fe20000010006 */
[----:B------:R-:W-:Y:S01]  /*35d0*/  FFMA.FTZ R7, R16, R7, 0.1716887056827545166 ;  /* 0x3e2fcf2a10077423 */ /* 0x000fe20000010007 */
[----:B------:R-:W-:Y:S01]  /*35e0*/  FFMA.FTZ R5, R14, R5, -0.17900948226451873779 ;  /* 0xbe374e430e057423 */ /* 0x000fe20000010005 */
[----:B------:R-:W-:Y:S01]  /*35f0*/  FFMA.FTZ R4, R15, R4, -0.17900948226451873779 ;  /* 0xbe374e430f047423 */ /* 0x000fe20000010004 */
[----:B------:R-:W-:Y:S01]  /*3600*/  FFMA.FTZ R6, R13, R6, -0.17900948226451873779 ;  /* 0xbe374e430d067423 */ /* 0x000fe20000010006 */
[----:B------:R-:W-:Y:S01]  /*3610*/  FFMA.FTZ R7, R16, R7, -0.17900948226451873779 ;  /* 0xbe374e4310077423 */ /* 0x000fe20000010007 */
[----:B------:R-:W-:Y:S01]  /*3620*/  FFMA.FTZ R5, R14, R5, 0.20512372255325317383 ;  /* 0x3e520bf40e057423 */ /* 0x000fe20000010005 */
[----:B------:R-:W-:Y:S01]  /*3630*/  FFMA.FTZ R4, R15, R4, 0.20512372255325317383 ;  /* 0x3e520bf40f047423 */ /* 0x000fe20000010004 */
[----:B------:R-:W-:Y:S01]  /*3640*/  FFMA.FTZ R6, R13, R6, 0.20512372255325317383 ;  /* 0x3e520bf40d067423 */ /* 0x000fe20000010006 */
[----:B------:R-:W-:Y:S01]  /*3650*/  FFMA.FTZ R7, R16, R7, 0.20512372255325317383 ;  /* 0x3e520bf410077423 */ /* 0x000fe20000010007 */
[----:B------:R-:W-:Y:S01]  /*3660*/  FFMA.FTZ R5, R14, R5, -0.24046532809734344482 ;  /* 0xbe763c8b0e057423 */ /* 0x000fe20000010005 */
[----:B------:R-:W-:Y:S01]  /*3670*/  FFMA.FTZ R4, R15, R4, -0.24046532809734344482 ;  /* 0xbe763c8b0f047423 */ /* 0x000fe20000010004 */
[----:B------:R-:W-:Y:S01]  /*3680*/  FFMA.FTZ R6, R13, R6, -0.24046532809734344482 ;  /* 0xbe763c8b0d067423 */ /* 0x000fe20000010006 */
[----:B------:R-:W-:Y:S01]  /*3690*/  FFMA.FTZ R7, R16, R7, -0.24046532809734344482 ;  /* 0xbe763c8b10077423 */ /* 0x000fe20000010007 */
[----:B------:R-:W-:Y:S01]  /*36a0*/  FFMA.FTZ R5, R14, R5, 0.28857114911079406738 ;  /* 0x3e93bf990e057423 */ /* 0x000fe20000010005 */
[----:B------:R-:W-:Y:S01]  /*36b0*/  FFMA.FTZ R4, R15, R4, 0.28857114911079406738 ;  /* 0x3e93bf990f047423 */ /* 0x000fe20000010004 */
[----:B------:R-:W-:Y:S01]  /*36c0*/  FFMA.FTZ R6, R13, R6, 0.28857114911079406738 ;  /* 0x3e93bf990d067423 */ /* 0x000fe20000010006 */
[----:B------:R-:W-:Y:S01]  /*36d0*/  FFMA.FTZ R7, R16, R7, 0.28857114911079406738 ;  /* 0x3e93bf9910077423 */ /* 0x000fe20000010007 */
[----:B------:R-:W-:Y:S01]  /*36e0*/  FFMA.FTZ R5, R14, R5, -0.36067417263984680176 ;  /* 0xbeb8aa490e057423 */ /* 0x000fe20000010005 */
[----:B------:R-:W-:Y:S01]  /*36f0*/  FFMA.FTZ R4, R15, R4, -0.36067417263984680176 ;  /* 0xbeb8aa490f047423 */ /* 0x000fe20000010004 */
[----:B------:R-:W-:Y:S01]  /*3700*/  FFMA.FTZ R6, R13, R6, -0.36067417263984680176 ;  /* 0xbeb8aa490d067423 */ /* 0x000fe20000010006 */
[----:B------:R-:W-:Y:S01]  /*3710*/  FFMA.FTZ R7, R16, R7, -0.36067417263984680176 ;  /* 0xbeb8aa4910077423 */ /* 0x000fe20000010007 */
[----:B------:R-:W-:Y:S01]  /*3720*/  FFMA.FTZ R5, R14, R5, 0.48089820146560668945 ;  /* 0x3ef6384a0e057423 */ /* 0x000fe20000010005 */
[----:B------:R-:W-:Y:S01]  /*3730*/  FFMA.FTZ R4, R15, R4, 0.48089820146560668945 ;  /* 0x3ef6384a0f047423 */ /* 0x000fe20000010004 */
[----:B------:R-:W-:Y:S01]  /*3740*/  FFMA.FTZ R6, R13, R6, 0.48089820146560668945 ;  /* 0x3ef6384a0d067423 */ /* 0x000fe20000010006 */
[----:B------:R-:W-:Y:S01]  /*3750*/  FFMA.FTZ R7, R16, R7, 0.48089820146560668945 ;  /* 0x3ef6384a10077423 */ /* 0x000fe20000010007 */
[----:B------:R-:W-:Y:S01]  /*3760*/  FFMA.FTZ R5, R14, R5, -0.72134751081466674805 ;  /* 0xbf38aa3b0e057423 */ /* 0x000fe20000010005 */
[----:B------:R-:W-:Y:S01]  /*3770*/  FFMA.FTZ R4, R15, R4, -0.72134751081466674805 ;  /* 0xbf38aa3b0f047423 */ /* 0x000fe20000010004 */
[----:B------:R-:W-:Y:S01]  /*3780*/  FFMA.FTZ R6, R13, R6, -0.72134751081466674805 ;  /* 0xbf38aa3b0d067423 */ /* 0x000fe20000010006 */
[----:B------:R-:W-:Y:S01]  /*3790*/  FFMA.FTZ R7, R16, R7, -0.72134751081466674805 ;  /* 0xbf38aa3b10077423 */ /* 0x000fe20000010007 */
[----:B------:R-:W-:Y:S01]  /*37a0*/  FMUL R5, R14, R5 ;  /* 0x000000050e057220 */ /* 0x000fe20000400000 */
[----:B------:R-:W-:Y:S01]  /*37b0*/  FMUL R4, R15, R4 ;  /* 0x000000040f047220 */ /* 0x000fe20000400000 */
[----:B------:R-:W-:Y:S01]  /*37c0*/  FMUL R6, R13, R6 ;  /* 0x000000060d067220 */ /* 0x000fe20000400000 */
[----:B------:R-:W-:Y:S01]  /*37d0*/  FMUL R7, R16, R7 ;  /* 0x0000000710077220 */ /* 0x000fe20000400000 */
[----:B------:R-:W-:Y:S01]  /*37e0*/  FMUL R5, R14, R5 ;  /* 0x000000050e057220 */ /* 0x000fe20000400000 */
[----:B------:R-:W-:Y:S01]  /*37f0*/  FMUL R4, R15, R4 ;  /* 0x000000040f047220 */ /* 0x000fe20000400000 */
[----:B------:R-:W-:Y:S01]  /*3800*/  FMUL R6, R13, R6 ;  /* 0x000000060d067220 */ /* 0x000fe20000400000 */
[----:B------:R-:W-:Y:S01]  /*3810*/  FMUL R7, R16, R7 ;  /* 0x0000000710077220 */ /* 0x000fe20000400000 */
[----:B------:R-:W-:Y:S01]  /*3820*/  FFMA.FTZ R14, R14, 1.4426950216293334961, R5 ;  /* 0x3fb8aa3b0e0e7823 */ /* 0x000fe20000010005 */
[----:B------:R-:W-:Y:S01]  /*3830*/  FFMA.FTZ R15, R15, 1.4426950216293334961, R4 ;  /* 0x3fb8aa3b0f0f7823 */ /* 0x000fe20000010004 */
[----:B------:R-:W-:Y:S01]  /*3840*/  FFMA.FTZ R13, R13, 1.4426950216293334961, R6 ;  /* 0x3fb8aa3b0d0d7823 */ /* 0x000fe20000010006 */
[----:B------:R-:W-:-:S02]  /*3850*/  @P1 IMAD.MOV.U32 R5, RZ, RZ, 0x7f800000 ;  /* 0x7f800000ff051424 */ /* 0x000fc400078e00ff */
[----:B------:R-:W-:Y:S01]  /*3860*/  FADD R83, R83, R14 ;  /* 0x0000000e53537221 */ /* 0x000fe20000000000 */
[----:B------:R-:W-:Y:S01]  /*3870*/  FADD R82, R82, R15 ;  /* 0x0000000f52527221 */ /* 0x000fe20000000000 */
[----:B------:R-:W-:Y:S01]  /*3880*/  FADD R80, R80, R13 ;  /* 0x0000000d50507221 */ /* 0x000fe20000000000 */
[----:B------:R-:W-:Y:S01]  /*3890*/  @P1 FFMA.FTZ R82, R12, R5, +INF ;  /* 0x7f8000000c521423 */ /* 0x000fe20000010005 */
[----:B------:R-:W-:Y:S01]  /*38a0*/  BAR.SYNC.DEFER_BLOCKING 0x0 ;  /* 0x0000000000007b1d */ /* 0x000fe20000010000 */
[----:B------:R-:W-:Y:S01]  /*38b0*/  @P0 MOV R4, 0x7f800000 ;  /* 0x7f80000000040802 */ /* 0x000fe20000000f00 */
[----:B------:R-:W-:Y:S01]  /*38c0*/  FFMA.FTZ R16, R16, 1.4426950216293334961, R7 ;  /* 0x3fb8aa3b10107823 */ /* 0x000fe20000010007 */
[----:B------:R-:W-:Y:S01]  /*38d0*/  F2FP.F16.F32.PACK_AB R5, R47, R34 ;  /* 0x000000222f05723e */ /* 0x000fe200000000ff */
[----:B-1----:R-:W-:Y:S01]  /*38e0*/  IMAD R79, R39, 0x6, RZ ;  /* 0x00000006274f7824 */ /* 0x002fe200078e02ff */
[----:B------:R-:W-:Y:S01]  /*38f0*/  F2FP.F16.F32.PACK_AB R6, R20, R35 ;  /* 0x000000231406723e */ /* 0x000fe200000000ff */
[----:B------:R-:W-:Y:S01]  /*3900*/  @P0 FFMA.FTZ R83, R9, R4, +INF ;  /* 0x7f80000009530423 */ /* 0x000fe20000010004 */
[----:B------:R-:W-:Y:S01]  /*3910*/  @P4 MOV R4, 0x7f800000 ;  /* 0x7f80000000044802 */ /* 0x000fe20000000f00 */
[----:B------:R-:W-:Y:S01]  /*3920*/  FADD R81, R81, R16 ;  /* 0x0000001051517221 */ /* 0x000fe20000000000 */
[----:B------:R-:W-:Y:S01]  /*3930*/  F2FP.F16.F32.PACK_AB R7, R31, R30 ;  /* 0x0000001e1f07723e */ /* 0x000fe200000000ff */
[----:B------:R-:W0:Y:S01]  /*3940*/  LDC.64 R16, c[0x0][0x228] ;  /* 0x00008a00ff107b82 */ /* 0x000e220000000a00 */
[----:B------:R-:W-:Y:S01]  /*3950*/  FSETP.NEU.AND P3, PT, R9, RZ, PT ;  /* 0x000000ff0900720b */ /* 0x000fe20003f6d000 */
[----:B------:R-:W-:Y:S01]  /*3960*/  @P4 FFMA.FTZ R81, R11, R4, +INF ;  /* 0x7f8000000b514423 */ /* 0x000fe20000010004 */
[----:B------:R-:W-:Y:S01]  /*3970*/  F2FP.F16.F32.PACK_AB R4, R45, R44 ;  /* 0x0000002c2d04723e */ /* 0x000fe200000000ff */
[----:B------:R-:W-:Y:S01]  /*3980*/  IMAD R9, R2, UR5, RZ ;  /* 0x0000000502097c24 */ /* 0x000fe2000f8e02ff */
[----:B------:R-:W-:Y:S01]  /*3990*/  FSETP.NEU.AND P1, PT, R11, RZ, PT ;  /* 0x000000ff0b00720b */ /* 0x000fe20003f2d000 */
[----:B------:R-:W-:Y:S01]  /*39a0*/  USHF.L.U32 UR5, UR4, 0x1, URZ ;  /* 0x0000000104057899 */ /* 0x000fe2000800063f */
[----:B------:R-:W-:Y:S01]  /*39b0*/  @P5 IMAD.MOV.U32 R35, RZ, RZ, 0x7f800000 ;  /* 0x7f800000ff235424 */ /* 0x000fe200078e00ff */
[----:B------:R-:W-:Y:S01]  /*39c0*/  FSETP.NEU.AND P0, PT, R8, RZ, PT ;  /* 0x000000ff0800720b */ /* 0x000fe20003f0d000 */
[C---:B------:R-:W-:Y:S01]  /*39d0*/  IMAD.HI R30, R9.reuse, 0x2, RZ ;  /* 0x00000002091e7827 */ /* 0x040fe200078e02ff */
[----:B------:R-:W-:-:S03]  /*39e0*/  SHF.L.U32 R11, R9, 0x1, RZ ;  /* 0x00000001090b7819 */ /* 0x000fc600000006ff */
[----:B------:R-:W-:Y:S01]  /*39f0*/  @P5 FFMA.FTZ R80, R8, R35, +INF ;  /* 0x7f80000008505423 */ /* 0x000fe20000010023 */
[----:B------:R-:W-:Y:S01]  /*3a00*/  F2FP.F16.F32.PACK_AB R23, R23, R10 ;  /* 0x0000000a1717723e */ /* 0x000fe200000000ff */
[----:B------:R-:W-:Y:S01]  /*3a10*/  IMAD.SHL.U32 R31, R39, 0x2, RZ ;  /* 0x00000002271f7824 */ /* 0x000fe200078e00ff */
[----:B------:R-:W1:Y:S01]  /*3a20*/  LDS.128 R12, [R18] ;  /* 0x00000000120c7984 */ /* 0x000e620000000c00 */
[----:B------:R-:W-:Y:S01]  /*3a30*/  F2FP.F16.F32.PACK_AB R20, R49, R48 ;  /* 0x000000303114723e */ /* 0x000fe200000000ff */
[----:B------:R-:W-:Y:S01]  /*3a40*/  IMAD R35, R39, 0xe, RZ ;  /* 0x0000000e27237824 */ /* 0x000fe200078e02ff */
[----:B------:R-:W-:Y:S01]  /*3a50*/  F2FP.F16.F32.PACK_AB R21, R21, R50 ;  /* 0x000000321515723e */ /* 0x000fe200000000ff */
[----:B------:R-:W-:Y:S01]  /*3a60*/  BAR.SYNC.DEFER_BLOCKING 0x0 ;  /* 0x0000000000007b1d */ /* 0x000fe20000010000 */
[----:B------:R-:W-:Y:S01]  /*3a70*/  F2FP.F16.F32.PACK_AB R22, R22, R33 ;  /* 0x000000211616723e */ /* 0x000fe200000000ff */
[C---:B------:R-:W-:Y:S01]  /*3a80*/  IMAD R43, R39.reuse, 0x12, RZ ;  /* 0x00000012272b7824 */ /* 0x040fe200078e02ff */
[----:B------:R-:W-:Y:S01]  /*3a90*/  F2FP.F16.F32.PACK_AB R24, R24, R37 ;  /* 0x000000251818723e */ /* 0x000fe200000000ff */
[----:B------:R-:W-:Y:S01]  /*3aa0*/  IMAD R47, R39, 0x14, RZ ;  /* 0x00000014272f7824 */ /* 0x000fe200078e02ff */
[----:B------:R-:W-:Y:S01]  /*3ab0*/  F2FP.F16.F32.PACK_AB R25, R25, R32 ;  /* 0x000000201919723e */ /* 0x000fe200000000ff */
[----:B------:R-:W-:Y:S01]  /*3ac0*/  IMAD R32, R39, 0xa, RZ ;  /* 0x0000000a27207824 */ /* 0x000fe200078e02ff */
[----:B0-----:R-:W-:Y:S01]  /*3ad0*/  IADD3 R16, P4, P5, R11, UR5, R16 ;  /* 0x000000050b107c10 */ /* 0x001fe2000fd9e010 */
[----:B------:R-:W-:Y:S01]  /*3ae0*/  UIMAD.WIDE UR4, UR4, 0x2, URZ ;  /* 0x00000002040478a5 */ /* 0x000fe2000f8e023f */
[----:B------:R-:W-:Y:S01]  /*3af0*/  F2FP.F16.F32.PACK_AB R26, R26, R29 ;  /* 0x0000001d1a1a723e */ /* 0x000fe200000000ff */
[----:B------:R-:W-:Y:S01]  /*3b00*/  IMAD R51, R39, 0x16, RZ ;  /* 0x0000001627337824 */ /* 0x000fe200078e02ff */
[----:B------:R-:W-:Y:S01]  /*3b10*/  F2FP.F16.F32.PACK_AB R27, R27, R28 ;  /* 0x0000001c1b1b723e */ /* 0x000fe200000000ff */
[----:B------:R-:W-:Y:S01]  /*3b20*/  IMAD R55, R39, 0x18, RZ ;  /* 0x0000001827377824 */ /* 0x000fe200078e02ff */
[-C--:B------:R-:W-:Y:S01]  /*3b30*/  IADD3 R72, P6, R79, R16.reuse, RZ ;  /* 0x000000104f487210 */ /* 0x080fe20007fde0ff */
[C---:B------:R-:W-:Y:S01]  /*3b40*/  IMAD R59, R39.reuse, 0x1a, RZ ;  /* 0x0000001a273b7824 */ /* 0x040fe200078e02ff */
[----:B------:R-:W-:Y:S01]  /*3b50*/  IADD3.X R17, R30, UR5, R17, P4, P5 ;  /* 0x000000051e117c10 */ /* 0x000fe2000a7ea411 */
[----:B------:R-:W-:Y:S01]  /*3b60*/  IMAD.SHL.U32 R30, R39, 0x8, RZ ;  /* 0x00000008271e7824 */ /* 0x000fe200078e00ff */
[-C--:B------:R-:W-:Y:S01]  /*3b70*/  IADD3 R28, P4, R31, R16.reuse, RZ ;  /* 0x000000101f1c7210 */ /* 0x080fe20007f9e0ff */
[C---:B------:R-:W-:Y:S01]  /*3b80*/  IMAD R34, R39.reuse, 0xb, RZ ;  /* 0x0000000b27227824 */ /* 0x040fe200078e02ff */
[----:B------:R-:W-:Y:S01]  /*3b90*/  FSEL R82, R82, -INF , P2 ;  /* 0xff80000052527808 */ /* 0x000fe20001000000 */
[C---:B------:R-:W-:Y:S01]  /*3ba0*/  IMAD R33, R39.reuse, 0xd, RZ ;  /* 0x0000000d27217824 */ /* 0x040fe200078e02ff */
[C---:B------:R-:W-:Y:S01]  /*3bb0*/  LEA.HI.X.SX32 R29, R39.reuse, R17, 0x1, P4 ;  /* 0x00000011271d7211 */ /* 0x040fe200020f0eff */
[C---:B------:R-:W-:Y:S01]  /*3bc0*/  IMAD R63, R39.reuse, 0x1c, RZ ;  /* 0x0000001c273f7824 */ /* 0x040fe200078e02ff */
[C---:B------:R-:W-:Y:S01]  /*3bd0*/  LEA R74, P4, R39.reuse, R16, 0x3 ;  /* 0x00000010274a7211 */ /* 0x040fe200078818ff */
[----:B------:R-:W-:Y:S01]  /*3be0*/  STSM.16.M88.4 [R19], R4 ;  /* 0x0000000413007844 */ /* 0x000fe20000000200 */
[----:B------:R-:W-:Y:S01]  /*3bf0*/  IMAD R37, R39, 0xf, RZ ;  /* 0x0000000f27257824 */ /* 0x000fe200078e02ff */
[----:B------:R-:W-:Y:S01]  /*3c00*/  FSEL R81, R81, -INF , P1 ;  /* 0xff80000051517808 */ /* 0x000fe20000800000 */
[C---:B------:R-:W-:Y:S01]  /*3c10*/  IMAD R40, R39.reuse, 0x22, RZ ;  /* 0x0000002227287824 */ /* 0x040fe200078e02ff */
[----:B------:R-:W-:Y:S01]  /*3c20*/  BAR.SYNC.DEFER_BLOCKING 0x0 ;  /* 0x0000000000007b1d */ /* 0x000fe20000010000 */
[----:B------:R-:W-:-:S02]  /*3c30*/  IMAD R42, R39, 0x24, RZ ;  /* 0x00000024272a7824 */ /* 0x000fc400078e02ff */
[----:B------:R-:W-:Y:S02]  /*3c40*/  IMAD R44, R39, 0x26, RZ ;  /* 0x00000026272c7824 */ /* 0x000fe400078e02ff */
[----:B------:R-:W-:Y:S01]  /*3c50*/  FFMA R66, R81, 0.69314718246459960938, R66 ;  /* 0x3f31721851427823 */ /* 0x000fe20000000042 */
[C---:B------:R-:W-:Y:S01]  /*3c60*/  IMAD R41, R39.reuse, 0x11, RZ ;  /* 0x0000001127297824 */ /* 0x040fe200078e02ff */
[----:B------:R-:W-:Y:S01]  /*3c70*/  ULDC UR4, c[0x0][0x27c] ;  /* 0x00009f0000047ab9 */ /* 0x000fe20000000800 */
[----:B------:R-:W-:Y:S01]  /*3c80*/  IMAD R45, R39, 0x13, RZ ;  /* 0x00000013272d7824 */ /* 0x000fe200078e02ff */
[----:B-1----:R-:W-:Y:S01]  /*3c90*/  PRMT R84, R13, 0x7632, R84 ;  /* 0x000076320d547816 */ /* 0x002fe20000000054 */
[C---:B------:R-:W-:Y:S01]  /*3ca0*/  IMAD R46, R39.reuse, 0x28, RZ ;  /* 0x00000028272e7824 */ /* 0x040fe200078e02ff */
[----:B------:R-:W-:Y:S01]  /*3cb0*/  UIMAD UR4, UR12, UR4, URZ ;  /* 0x000000040c0472a4 */ /* 0x000fe2000f8e023f */
[C---:B------:R-:W-:Y:S02]  /*3cc0*/  IMAD R49, R39.reuse, 0x15, RZ ;  /* 0x0000001527317824 */ /* 0x040fe400078e02ff */
[C---:B------:R-:W-:Y:S01]  /*3cd0*/  IMAD R48, R39.reuse, 0x2a, RZ ;  /* 0x0000002a27307824 */ /* 0x040fe200078e02ff */
[----:B------:R-:W-:Y:S01]  /*3ce0*/  USHF.L.U32 UR6, UR4, 0x2, URZ ;  /* 0x0000000204067899 */ /* 0x000fe2000800063f */
[C---:B------:R-:W-:Y:S01]  /*3cf0*/  IMAD R50, R39.reuse, 0x2c, RZ ;  /* 0x0000002c27327824 */ /* 0x040fe200078e02ff */
[----:B------:R-:W-:Y:S01]  /*3d00*/  UIMAD.WIDE UR4, UR4, 0x4, URZ ;  /* 0x00000004040478a5 */ /* 0x000fe2000f8e023f */
[----:B------:R-:W-:-:S02]  /*3d10*/  IMAD R53, R39, 0x17, RZ ;  /* 0x0000001727357824 */ /* 0x000fc400078e02ff */
[C---:B------:R-:W-:Y:S02]  /*3d20*/  IMAD R52, R39.reuse, 0x2e, RZ ;  /* 0x0000002e27347824 */ /* 0x040fe400078e02ff */
[C---:B------:R-:W-:Y:S02]  /*3d30*/  IMAD R54, R39.reuse, 0x30, RZ ;  /* 0x0000003027367824 */ /* 0x040fe400078e02ff */
[C---:B------:R-:W-:Y:S01]  /*3d40*/  IMAD R57, R39.reuse, 0x19, RZ ;  /* 0x0000001927397824 */ /* 0x040fe200078e02ff */
[----:B------:R-:W0:Y:S01]  /*3d50*/  LDS.128 R8, [R18] ;  /* 0x0000000012087984 */ /* 0x000e220000000c00 */
[C---:B------:R-:W-:Y:S02]  /*3d60*/  IMAD R56, R39.reuse, 0x32, RZ ;  /* 0x0000003227387824 */ /* 0x040fe400078e02ff */
[C---:B------:R-:W-:Y:S01]  /*3d70*/  IMAD R58, R39.reuse, 0x34, RZ ;  /* 0x00000034273a7824 */ /* 0x040fe200078e02ff */
[----:B------:R-:W-:Y:S01]  /*3d80*/  BAR.SYNC.DEFER_BLOCKING 0x0 ;  /* 0x0000000000007b1d */ /* 0x000fe20000010000 */
[----:B------:R-:W-:-:S02]  /*3d90*/  IMAD R61, R39, 0x1b, RZ ;  /* 0x0000001b273d7824 */ /* 0x000fc400078e02ff */
[C---:B------:R-:W-:Y:S02]  /*3da0*/  IMAD R93, R39.reuse, 0x36, RZ ;  /* 0x00000036275d7824 */ /* 0x040fe400078e02ff */
[C---:B------:R-:W-:Y:S02]  /*3db0*/  IMAD R91, R39.reuse, 0x38, RZ ;  /* 0x00000038275b7824 */ /* 0x040fe400078e02ff */
[C---:B------:R-:W-:Y:S02]  /*3dc0*/  IMAD R69, R39.reuse, 0x1d, RZ ;  /* 0x0000001d27457824 */ /* 0x040fe400078e02ff */
[C---:B------:R-:W-:Y:S02]  /*3dd0*/  IMAD R89, R39.reuse, 0x3a, RZ ;  /* 0x0000003a27597824 */ /* 0x040fe400078e02ff */
[C---:B------:R-:W-:Y:S02]  /*3de0*/  IMAD R87, R39.reuse, 0x3c, RZ ;  /* 0x0000003c27577824 */ /* 0x040fe400078e02ff */
[----:B------:R-:W-:-:S02]  /*3df0*/  IMAD R71, R39, 0x1f, RZ ;  /* 0x0000001f27477824 */ /* 0x000fc400078e02ff */
[C---:B------:R-:W-:Y:S01]  /*3e00*/  IMAD R85, R39.reuse, 0x3e, RZ ;  /* 0x0000003e27557824 */ /* 0x040fe200078e02ff */
[----:B------:R1:W-:Y:S01]  /*3e10*/  STSM.16.M88.4 [R19], R20 ;  /* 0x0000001413007844 */ /* 0x0003e20000000200 */
[----:B------:R-:W-:Y:S01]  /*3e20*/  BAR.SYNC.DEFER_BLOCKING 0x0 ;  /* 0x0000000000007b1d */ /* 0x000fe20000010000 */
[CC--:B-1----:R-:W-:Y:S01]  /*3e30*/  LEA R20, P5, R39.reuse, R16.reuse, 0x2 ;  /* 0x0000001027147211 */ /* 0x0c2fe200078a10ff */
[----:B------:R-:W-:Y:S01]  /*3e40*/  IMAD R23, R39, 0x3, RZ ;  /* 0x0000000327177824 */ /* 0x000fe200078e02ff */
[----:B------:R-:W-:Y:S02]  /*3e50*/  PRMT R22, R12, 0x7632, R22 ;  /* 0x000076320c167816 */ /* 0x000fe40000000016 */
[-C--:B------:R-:W-:Y:S01]  /*3e60*/  LEA.HI.X.SX32 R21, R31, R17.reuse, 0x1, P5 ;  /* 0x000000111f157211 */ /* 0x080fe200028f0eff */
[----:B------:R-:W-:Y:S01]  /*3e70*/  IMAD R31, R39, 0xc, RZ ;  /* 0x0000000c271f7824 */ /* 0x000fe200078e02ff */
[----:B------:R-:W-:Y:S02]  /*3e80*/  IADD3 R76, P5, R32, R16, RZ ;  /* 0x00000010204c7210 */ /* 0x000fe40007fbe0ff */
[----:B------:R-:W-:-:S02]  /*3e90*/  LEA.HI.X.SX32 R73, R23, R17, 0x1, P6 ;  /* 0x0000001117497211 */ /* 0x000fc400030f0eff */
[-C--:B------:R-:W-:Y:S01]  /*3ea0*/  IADD3 R78, P6, R31, R16.reuse, RZ ;  /* 0x000000101f4e7210 */ /* 0x080fe20007fde0ff */
[----:B------:R-:W1:Y:S03]  /*3eb0*/  LDS.128 R4, [R18] ;  /* 0x0000000012047984 */ /* 0x000e660000000c00 */
[-C--:B------:R-:W-:Y:S01]  /*3ec0*/  LEA.HI.X.SX32 R79, R79, R17.reuse, 0x1, P6 ;  /* 0x000000114f4f7211 */ /* 0x080fe200030f0eff */
[----:B------:R-:W-:Y:S06]  /*3ed0*/  BAR.SYNC.DEFER_BLOCKING 0x0 ;  /* 0x0000000000007b1d */ /* 0x000fec0000010000 */
[----:B------:R2:W-:Y:S02]  /*3ee0*/  STSM.16.M88.4 [R19], R24 ;  /* 0x0000001813007844 */ /* 0x0005e40000000200 */
[----:B------:R-:W-:Y:S01]  /*3ef0*/  BAR.SYNC.DEFER_BLOCKING 0x0 ;  /* 0x0000000000007b1d */ /* 0x000fe20000010000 */
[C---:B--2---:R-:W-:Y:S01]  /*3f00*/  SHF.L.U32 R25, R39.reuse, 0x2, RZ ;  /* 0x0000000227197819 */ /* 0x044fe200000006ff */
[----:B------:R-:W-:Y:S01]  /*3f10*/  IMAD R27, R39, 0x5, RZ ;  /* 0x00000005271b7824 */ /* 0x000fe200078e02ff */
[----:B------:R-:W-:Y:S01]  /*3f20*/  IADD3 R24, P6, R43, R16, RZ ;  /* 0x000000102b187210 */ /* 0x000fe20007fde0ff */
[----:B------:R-:W-:Y:S01]  /*3f30*/  IMAD R26, R39, 0x7, RZ ;  /* 0x00000007271a7824 */ /* 0x000fe200078e02ff */
[-C--:B------:R-:W-:Y:S01]  /*3f40*/  LEA.HI.X.SX32 R75, R25, R17.reuse, 0x1, P4 ;  /* 0x00000011194b7211 */ /* 0x080fe200020f0eff */
[----:B------:R-:W-:Y:S01]  /*3f50*/  IMAD R19, R39, 0x1e, RZ ;  /* 0x0000001e27137824 */ /* 0x000fe200078e02ff */
[----:B------:R-:W-:Y:S01]  /*3f60*/  LEA.HI.X.SX32 R77, R27, R17, 0x1, P5 ;  /* 0x000000111b4d7211 */ /* 0x000fe200028f0eff */
[----:B------:R2:W-:Y:S04]  /*3f70*/  STG.E.U16 desc[UR14][R16.64], R12 ;  /* 0x0000000c10007986 */ /* 0x0005e8000c10150e */
[----:B------:R3:W-:Y:S04]  /*3f80*/  STG.E.U16 desc[UR14][R28.64], R22 ;  /* 0x000000161c007986 */ /* 0x0007e8000c10150e */
[----:B------:R4:W-:Y:S01]  /*3f90*/  STG.E.U16 desc[UR14][R20.64], R13 ;  /* 0x0000000d14007986 */ /* 0x0009e2000c10150e */
[----:B--2---:R-:W-:-:S03]  /*3fa0*/  SHF.L.U32 R12, R39, 0x4, RZ ;  /* 0x00000004270c7819 */ /* 0x004fc600000006ff */
[----:B------:R2:W-:Y:S01]  /*3fb0*/  STG.E.U16 desc[UR14][R72.64], R84 ;  /* 0x0000005448007986 */ /* 0x0005e2000c10150e */
[C---:B---3--:R-:W-:Y:S01]  /*3fc0*/  IMAD R29, R39.reuse, 0x9, RZ ;  /* 0x00000009271d7824 */ /* 0x048fe200078e02ff */
[-C--:B------:R-:W-:Y:S02]  /*3fd0*/  LEA R22, P5, R39, R16.reuse, 0x4 ;  /* 0x0000001027167211 */ /* 0x080fe400078a20ff */
[----:B------:R0:W-:Y:S01]  /*3fe0*/  STG.E.U16 desc[UR14][R74.64], R14 ;  /* 0x0000000e4a007986 */ /* 0x0001e2000c10150e */
[-C--:B----4-:R-:W-:Y:S02]  /*3ff0*/  IADD3 R20, P4, R35, R16.reuse, RZ ;  /* 0x0000001023147210 */ /* 0x090fe40007f9e0ff */
[-C--:B------:R-:W-:Y:S02]  /*4000*/  LEA.HI.X.SX32 R23, R30, R17.reuse, 0x1, P5 ;  /* 0x000000111e177211 */ /* 0x080fe400028f0eff */
[----:B------:R-:W-:Y:S02]  /*4010*/  LEA.HI.X.SX32 R21, R26, R17, 0x1, P4 ;  /* 0x000000111a157211 */ /* 0x000fe400020f0eff */
[----:B------:R-:W-:-:S02]  /*4020*/  IADD3 R26, P4, R47, R16, RZ ;  /* 0x000000102f1a7210 */ /* 0x000fc40007f9e0ff */
[-C--:B------:R-:W-:Y:S02]  /*4030*/  IADD3 R28, P5, R51, R16.reuse, RZ ;  /* 0x00000010331c7210 */ /* 0x080fe40007fbe0ff */
[-C--:B------:R-:W-:Y:S02]  /*4040*/  LEA.HI.X.SX32 R25, R29, R17.reuse, 0x1, P6 ;  /* 0x000000111d197211 */ /* 0x080fe400030f0eff */
[-C--:B------:R-:W-:Y:S02]  /*4050*/  LEA.HI.X.SX32 R27, R32, R17.reuse, 0x1, P4 ;  /* 0x00000011201b7211 */ /* 0x080fe400020f0eff */
[-C--:B------:R-:W-:Y:S02]  /*4060*/  IADD3 R30, P6, R55, R16.reuse, RZ ;  /* 0x00000010371e7210 */ /* 0x080fe40007fde0ff */
[----:B------:R-:W-:Y:S02]  /*4070*/  IADD3 R32, P4, R59, R16, RZ ;  /* 0x000000103b207210 */ /* 0x000fe40007f9e0ff */
[----:B------:R-:W-:-:S02]  /*4080*/  LEA.HI.X.SX32 R29, R34, R17, 0x1, P5 ;  /* 0x00000011221d7211 */ /* 0x000fc400028f0eff */
[-C--:B------:R-:W-:Y:S02]  /*4090*/  IADD3 R34, P5, R63, R16.reuse, RZ ;  /* 0x000000103f227210 */ /* 0x080fe40007fbe0ff */
[-C--:B------:R-:W-:Y:S02]  /*40a0*/  LEA.HI.X.SX32 R31, R31, R17.reuse, 0x1, P6 ;  /* 0x000000111f1f7211 */ /* 0x080fe400030f0eff */
[-C--:B------:R-:W-:Y:S02]  /*40b0*/  LEA.HI.X.SX32 R33, R33, R17.reuse, 0x1, P4 ;  /* 0x0000001121217211 */ /* 0x080fe400020f0eff */
[-C--:B------:R-:W-:Y:S02]  /*40c0*/  IADD3 R36, P6, R19, R16.reuse, RZ ;  /* 0x0000001013247210 */ /* 0x080fe40007fde0ff */
[----:B------:R-:W-:Y:S02]  /*40d0*/  LEA R38, P4, R39, R16, 0x5 ;  /* 0x0000001027267211 */ /* 0x000fe400078828ff */
[----:B------:R-:W-:-:S02]  /*40e0*/  LEA.HI.X.SX32 R35, R35, R17, 0x1, P5 ;  /* 0x0000001123237211 */ /* 0x000fc400028f0eff */
        /* <DEDUP_REMOVED lines=30> */
[-C--:B------:R-:W-:Y:S02]  /*42d0*/  LEA.HI.X.SX32 R69, R19, R17.reuse, 0x1, P6 ;  /* 0x0000001113457211 */ /* 0x080fe400030f0eff */
[----:B------:R-:W-:Y:S02]  /*42e0*/  LEA.HI.X.SX32 R71, R71, R17, 0x1, P4 ;  /* 0x0000001147477211 */ /* 0x000fe400020f0eff */
[----:B------:R-:W3:Y:S01]  /*42f0*/  LDS.128 R16, [R18] ;  /* 0x0000000012107984 */ /* 0x000ee20000000c00 */
[----:B------:R-:W-:Y:S02]  /*4300*/  PRMT R85, R14, 0x7632, R85 ;  /* 0x000076320e557816 */ /* 0x000fe40000000055 */
[----:B--2---:R-:W-:Y:S02]  /*4310*/  PRMT R73, R15, 0x7632, R73 ;  /* 0x000076320f497816 */ /* 0x004fe40000000049 */
[----:B0-----:R-:W-:Y:S01]  /*4320*/  PRMT R75, R8, 0x7632, R75 ;  /* 0x00007632084b7816 */ /* 0x001fe2000000004b */
[----:B------:R-:W-:Y:S01]  /*4330*/  STG.E.U16 desc[UR14][R76.64], R85 ;  /* 0x000000554c007986 */ /* 0x000fe2000c10150e */
[----:B------:R-:W-:-:S03]  /*4340*/  PRMT R14, R10, 0x7632, R14 ;  /* 0x000076320a0e7816 */ /* 0x000fc6000000000e */
[----:B------:R0:W-:Y:S04]  /*4350*/  STG.E.U16 desc[UR14][R78.64], R15 ;  /* 0x0000000f4e007986 */ /* 0x0001e8000c10150e */
[----:B------:R2:W-:Y:S04]  /*4360*/  STG.E.U16 desc[UR14][R20.64], R73 ;  /* 0x0000004914007986 */ /* 0x0005e8000c10150e */
[----:B------:R4:W-:Y:S04]  /*4370*/  STG.E.U16 desc[UR14][R22.64], R8 ;  /* 0x0000000816007986 */ /* 0x0009e8000c10150e */
[----:B------:R5:W-:Y:S01]  /*4380*/  STG.E.U16 desc[UR14][R24.64], R75 ;  /* 0x0000004b18007986 */ /* 0x000be2000c10150e */
[----:B0-----:R-:W-:-:S02]  /*4390*/  PRMT R15, R11, 0x7632, R15 ;  /* 0x000076320b0f7816 */ /* 0x001fc4000000000f */
[----:B--2---:R-:W-:Y:S01]  /*43a0*/  PRMT R21, R9, 0x7632, R21 ;  /* 0x0000763209157816 */ /* 0x004fe20000000015 */
[----:B------:R0:W-:Y:S01]  /*43b0*/  STG.E.U16 desc[UR14][R26.64], R9 ;  /* 0x000000091a007986 */ /* 0x0001e2000c10150e */
[----:B-1----:R-:W-:Y:S02]  /*43c0*/  PRMT R20, R4, 0x7632, R20 ;  /* 0x0000763204147816 */ /* 0x002fe40000000014 */
[----:B----4-:R-:W-:Y:S01]  /*43d0*/  PRMT R22, R5, 0x7632, R22 ;  /* 0x0000763205167816 */ /* 0x010fe20000000016 */
[----:B------:R1:W-:Y:S01]  /*43e0*/  STG.E.U16 desc[UR14][R28.64], R21 ;  /* 0x000000151c007986 */ /* 0x0003e2000c10150e */
[----:B-----5:R-:W-:-:S03]  /*43f0*/  PRMT R24, R6, 0x7632, R24 ;  /* 0x0000763206187816 */ /* 0x020fc60000000018 */
[----:B------:R2:W-:Y:S04]  /*4400*/  STG.E.U16 desc[UR14][R30.64], R10 ;  /* 0x0000000a1e007986 */ /* 0x0005e8000c10150e */
[----:B------:R-:W-:Y:S01]  /*4410*/  STG.E.U16 desc[UR14][R32.64], R14 ;  /* 0x0000000e20007986 */ /* 0x000fe2000c10150e */
[----:B0-----:R-:W-:Y:S02]  /*4420*/  PRMT R26, R7, 0x7632, R26 ;  /* 0x00007632071a7816 */ /* 0x001fe4000000001a */
[----:B---3--:R-:W-:Y:S01]  /*4430*/  PRMT R8, R18, 0x7632, R8 ;  /* 0x0000763212087816 */ /* 0x008fe20000000008 */
[----:B------:R0:W-:Y:S01]  /*4440*/  STG.E.U16 desc[UR14][R34.64], R11 ;  /* 0x0000000b22007986 */ /* 0x0001e2000c10150e */
[----:B-1----:R-:W-:-:S03]  /*4450*/  PRMT R28, R16, 0x7632, R28 ;  /* 0x00007632101c7816 */ /* 0x002fc6000000001c */
[----:B------:R-:W-:Y:S01]  /*4460*/  STG.E.U16 desc[UR14][R36.64], R15 ;  /* 0x0000000f24007986 */ /* 0x000fe2000c10150e */
[----:B--2---:R-:W-:-:S03]  /*4470*/  PRMT R30, R17, 0x7632, R30 ;  /* 0x00007632111e7816 */ /* 0x004fc6000000001e */
[----:B------:R1:W-:Y:S04]  /*4480*/  STG.E.U16 desc[UR14][R38.64], R4 ;  /* 0x0000000426007986 */ /* 0x0003e8000c10150e */
[----:B------:R-:W-:Y:S01]  /*4490*/  STG.E.U16 desc[UR14][R40.64], R20 ;  /* 0x0000001428007986 */ /* 0x000fe2000c10150e */
[----:B0-----:R-:W-:Y:S01]  /*44a0*/  PRMT R35, R19, 0x7632, R35 ;  /* 0x0000763213237816 */ /* 0x001fe20000000023 */
[----:B------:R-:W0:Y:S02]  /*44b0*/  LDC.64 R10, c[0x0][0x230] ;  /* 0x00008c00ff0a7b82 */ /* 0x000e240000000a00 */
[----:B------:R2:W-:Y:S04]  /*44c0*/  STG.E.U16 desc[UR14][R42.64], R5 ;  /* 0x000000052a007986 */ /* 0x0005e8000c10150e */
[----:B------:R-:W-:Y:S01]  /*44d0*/  STG.E.U16 desc[UR14][R44.64], R22 ;  /* 0x000000162c007986 */ /* 0x000fe2000c10150e */
[----:B-1----:R-:W-:-:S03]  /*44e0*/  FSEL R4, R83, -INF , P3 ;  /* 0xff80000053047808 */ /* 0x002fc60001800000 */
[----:B------:R1:W-:Y:S02]  /*44f0*/  STG.E.U16 desc[UR14][R46.64], R6 ;  /* 0x000000062e007986 */ /* 0x0003e4000c10150e */
[----:B------:R-:W-:Y:S02]  /*4500*/  FFMA R4, R4, 0.69314718246459960938, R67 ;  /* 0x3f31721804047823 */ /* 0x000fe40000000043 */
[----:B------:R-:W-:Y:S01]  /*4510*/  STG.E.U16 desc[UR14][R48.64], R24 ;  /* 0x0000001830007986 */ /* 0x000fe2000c10150e */
[----:B--2---:R-:W-:-:S03]  /*4520*/  FFMA R5, R82, 0.69314718246459960938, R65 ;  /* 0x3f31721852057823 */ /* 0x004fc60000000041 */
[----:B------:R2:W-:Y:S04]  /*4530*/  STG.E.U16 desc[UR14][R50.64], R7 ;  /* 0x0000000732007986 */ /* 0x0005e8000c10150e */
[----:B------:R-:W-:Y:S01]  /*4540*/  STG.E.U16 desc[UR14][R52.64], R26 ;  /* 0x0000001a34007986 */ /* 0x000fe2000c10150e */
[----:B-1----:R-:W-:-:S03]  /*4550*/  IMAD.HI R6, R2, 0x4, RZ ;  /* 0x0000000402067827 */ /* 0x002fc600078e02ff */
[----:B------:R-:W-:Y:S04]  /*4560*/  STG.E.U16 desc[UR14][R54.64], R16 ;  /* 0x0000001036007986 */ /* 0x000fe8000c10150e */
[----:B------:R-:W-:Y:S01]  /*4570*/  STG.E.U16 desc[UR14][R56.64], R28 ;  /* 0x0000001c38007986 */ /* 0x000fe2000c10150e */
[----:B--2---:R-:W-:Y:S01]  /*4580*/  IMAD.SHL.U32 R7, R3, 0x2, RZ ;  /* 0x0000000203077824 */ /* 0x004fe200078e00ff */
[----:B------:R-:W-:Y:S02]  /*4590*/  FSEL R3, R80, -INF , P0 ;  /* 0xff80000050037808 */ /* 0x000fe40000000000 */
[----:B------:R-:W-:Y:S02]  /*45a0*/  STG.E.U16 desc[UR14][R58.64], R17 ;  /* 0x000000113a007986 */ /* 0x000fe4000c10150e */
[----:B------:R-:W-:Y:S01]  /*45b0*/  LOP3.LUT R7, R7, 0xf8, RZ, 0xc0, !PT ;  /* 0x000000f807077812 */ /* 0x000fe200078ec0ff */
[----:B------:R-:W-:Y:S01]  /*45c0*/  FFMA R67, R3, 0.69314718246459960938, R64 ;  /* 0x3f31721803437823 */ /* 0x000fe20000000040 */
[----:B------:R-:W-:Y:S01]  /*45d0*/  STG.E.U16 desc[UR14][R60.64], R30 ;  /* 0x0000001e3c007986 */ /* 0x000fe2000c10150e */
[----:B------:R-:W-:-:S03]  /*45e0*/  SHF.L.U32 R3, R2, 0x2, RZ ;  /* 0x0000000202037819 */ /* 0x000fc600000006ff */
[----:B------:R-:W-:Y:S01]  /*45f0*/  STG.E.U16 desc[UR14][R62.64], R18 ;  /* 0x000000123e007986 */ /* 0x000fe2000c10150e */
[----:B0-----:R-:W-:-:S03]  /*4600*/  IADD3 R2, P0, P1, R3, UR6, R10 ;  /* 0x0000000603027c10 */ /* 0x001fc6000f91e00a */
[----:B------:R-:W-:Y:S01]  /*4610*/  STG.E.U16 desc[UR14][R12.64], R8 ;  /* 0x000000080c007986 */ /* 0x000fe2000c10150e */
[----:B------:R-:W-:-:S03]  /*4620*/  IADD3.X R3, R6, UR5, R11, P0, P1 ;  /* 0x0000000506037c10 */ /* 0x000fc600087e240b */
[----:B------:R-:W-:Y:S04]  /*4630*/  STG.E.U16 desc[UR14][R68.64], R19 ;  /* 0x0000001344007986 */ /* 0x000fe8000c10150e */
[----:B------:R-:W-:Y:S01]  /*4640*/  STG.E.U16 desc[UR14][R70.64], R35 ;  /* 0x0000002346007986 */ /* 0x000fe2000c10150e */
[----:B------:R-:W-:Y:S06]  /*4650*/  BAR.SYNC.DEFER_BLOCKING 0x0 ;  /* 0x0000000000007b1d */ /* 0x000fec0000010000 */
[----:B------:R-:W-:Y:S04]  /*4660*/  STS.64 [R7+UR13], R4 ;  /* 0x0000000407007988 */ /* 0x000fe80008000a0d */
[----:B------:R-:W-:Y:S01]  /*4670*/  STS.64 [R7+UR13+0x100], R66 ;  /* 0x0001004207007988 */ /* 0x000fe20008000a0d */
[----:B------:R-:W-:Y:S06]  /*4680*/  BAR.SYNC.DEFER_BLOCKING 0x0 ;  /* 0x0000000000007b1d */ /* 0x000fec0000010000 */
[----:B------:R-:W0:Y:S04]  /*4690*/  LDS R9, [R0] ;  /* 0x0000000000097984 */ /* 0x000e280000000800 */
[----:B0-----:R-:W-:Y:S01]  /*46a0*/  STG.E desc[UR14][R2.64], R9 ;  /* 0x0000000902007986 */ /* 0x001fe2000c10190e */
[----:B------:R-:W-:Y:S05]  /*46b0*/  EXIT ;  /* 0x000000000000794d */ /* 0x000fea0003800000 */
.L_x_2:
[----:B------:R-:W-:-:S00]  /*46c0*/  BRA `(.L_x_2) ;  /* 0xfffffffc00fc7947 */ /* 0x000fc0000383ffff */
[----:B------:R-:W-:-:S00]  /*46d0*/  NOP ;  /* 0x0000000000007918 */ /* 0x000fc00000000000 */
        /* <DEDUP_REMOVED lines=10> */
.L_x_3:


//--------------------- .nv.global.init           --------------------------
	.section	.nv.global.init,"aw",@progbits
.nv.global.init:
	.type		_$_str,@object
	.size		_$_str,(.L_0 - _$_str)
_$_str:
        /*0000*/ 	.byte	0x5f, 0x5f, 0x43, 0x55, 0x44, 0x41, 0x5f, 0x46, 0x54, 0x5a, 0x00
.L_0:


//--------------------- .nv.shared.attn_fwd       --------------------------
	.section	.nv.shared.attn_fwd,"aw",@nobits
	.sectionflags	@""
	.align	16
	.zero		1024


//--------------------- .nv.shared.reserved.0     --------------------------
	.section	.nv.shared.reserved.0,"aw",@nobits
	.weak		__nv_reservedSMEM_offset_0_alias
	.size		__nv_reservedSMEM_offset_0_alias, 0, 0
	.other		__nv_reservedSMEM_offset_0_alias,@"STO_CUDA_RESERVED_SHARED STV_DEFAULT"
__nv_reservedSMEM_offset_0_alias:
	.zero		0


//--------------------- .nv.constant0.attn_fwd    --------------------------
	.section	.nv.constant0.attn_fwd,"a",@progbits
	.sectionflags	@""
	.align	4
.nv.constant0.attn_fwd:
	.zero		664


//--------------------- SYMBOLS --------------------------

	.type		.nv.reservedSmem.offset0,@object
	.size		.nv.reservedSmem.offset0,0x4
